//
// Generated by NVIDIA NVVM Compiler
//
// Compiler Build ID: CL-36424714
// Cuda compilation tools, release 13.0, V13.0.88
// Based on NVVM 20.0.0
//

.version 9.0
.target sm_100
.address_size 64

	// .globl	_Z10TC_INT_AddPKaS0_PaPKiS3_Piii

.visible .entry _Z10TC_INT_AddPKaS0_PaPKiS3_Piii(
	.param .u64 .ptr .align 1 _Z10TC_INT_AddPKaS0_PaPKiS3_Piii_param_0,
	.param .u64 .ptr .align 1 _Z10TC_INT_AddPKaS0_PaPKiS3_Piii_param_1,
	.param .u64 .ptr .align 1 _Z10TC_INT_AddPKaS0_PaPKiS3_Piii_param_2,
	.param .u64 .ptr .align 1 _Z10TC_INT_AddPKaS0_PaPKiS3_Piii_param_3,
	.param .u64 .ptr .align 1 _Z10TC_INT_AddPKaS0_PaPKiS3_Piii_param_4,
	.param .u64 .ptr .align 1 _Z10TC_INT_AddPKaS0_PaPKiS3_Piii_param_5,
	.param .u32 _Z10TC_INT_AddPKaS0_PaPKiS3_Piii_param_6,
	.param .u32 _Z10TC_INT_AddPKaS0_PaPKiS3_Piii_param_7
)
{
	.reg .pred 	%p<19>;
	.reg .b16 	%rs<88>;
	.reg .b32 	%r<157>;
	.reg .b64 	%rd<45>;

	ld.param.u64 	%rd13, [_Z10TC_INT_AddPKaS0_PaPKiS3_Piii_param_0];
	ld.param.u64 	%rd11, [_Z10TC_INT_AddPKaS0_PaPKiS3_Piii_param_1];
	ld.param.u64 	%rd14, [_Z10TC_INT_AddPKaS0_PaPKiS3_Piii_param_2];
	ld.param.u64 	%rd15, [_Z10TC_INT_AddPKaS0_PaPKiS3_Piii_param_3];
	ld.param.u64 	%rd12, [_Z10TC_INT_AddPKaS0_PaPKiS3_Piii_param_4];
	ld.param.u64 	%rd16, [_Z10TC_INT_AddPKaS0_PaPKiS3_Piii_param_5];
	ld.param.u32 	%r44, [_Z10TC_INT_AddPKaS0_PaPKiS3_Piii_param_6];
	ld.param.u32 	%r45, [_Z10TC_INT_AddPKaS0_PaPKiS3_Piii_param_7];
	cvta.to.global.u64 	%rd1, %rd14;
	cvta.to.global.u64 	%rd2, %rd13;
	cvta.to.global.u64 	%rd3, %rd16;
	cvta.to.global.u64 	%rd4, %rd15;
	mov.u32 	%r46, %ctaid.x;
	mov.u32 	%r47, %ntid.x;
	mul.lo.s32 	%r1, %r46, %r47;
	mov.u32 	%r2, %tid.x;
	add.s32 	%r3, %r1, %r2;
	setp.lt.s32 	%p1, %r44, 1;
	@%p1 bra 	$L__BB0_13;
	cvta.to.global.u64 	%rd17, %rd11;
	cvt.s64.s32 	%rd18, %r3;
	add.s64 	%rd5, %rd17, %rd18;
	and.b32  	%r4, %r44, 15;
	setp.lt.u32 	%p2, %r44, 16;
	mov.b32 	%r143, 0;
	@%p2 bra 	$L__BB0_4;
	and.b32  	%r143, %r44, 2147483632;
	neg.s32 	%r149, %r143;
	add.s64 	%rd6, %rd2, 7;
	add.s64 	%rd7, %rd1, 7;
	mov.u32 	%r148, %r3;
$L__BB0_3:
	.pragma "nounroll";
	cvt.s64.s32 	%rd19, %r148;
	add.s64 	%rd20, %rd6, %rd19;
	add.s64 	%rd21, %rd7, %rd19;
	ld.global.u8 	%rs1, [%rd20+-7];
	ld.global.u8 	%rs2, [%rd5];
	add.s16 	%rs3, %rs2, %rs1;
	st.global.u8 	[%rd21+-7], %rs3;
	ld.global.u8 	%rs4, [%rd20+-6];
	ld.global.u8 	%rs5, [%rd5];
	add.s16 	%rs6, %rs5, %rs4;
	st.global.u8 	[%rd21+-6], %rs6;
	ld.global.u8 	%rs7, [%rd20+-5];
	ld.global.u8 	%rs8, [%rd5];
	add.s16 	%rs9, %rs8, %rs7;
	st.global.u8 	[%rd21+-5], %rs9;
	ld.global.u8 	%rs10, [%rd20+-4];
	ld.global.u8 	%rs11, [%rd5];
	add.s16 	%rs12, %rs11, %rs10;
	st.global.u8 	[%rd21+-4], %rs12;
	ld.global.u8 	%rs13, [%rd20+-3];
	ld.global.u8 	%rs14, [%rd5];
	add.s16 	%rs15, %rs14, %rs13;
	st.global.u8 	[%rd21+-3], %rs15;
	ld.global.u8 	%rs16, [%rd20+-2];
	ld.global.u8 	%rs17, [%rd5];
	add.s16 	%rs18, %rs17, %rs16;
	st.global.u8 	[%rd21+-2], %rs18;
	ld.global.u8 	%rs19, [%rd20+-1];
	ld.global.u8 	%rs20, [%rd5];
	add.s16 	%rs21, %rs20, %rs19;
	st.global.u8 	[%rd21+-1], %rs21;
	ld.global.u8 	%rs22, [%rd20];
	ld.global.u8 	%rs23, [%rd5];
	add.s16 	%rs24, %rs23, %rs22;
	st.global.u8 	[%rd21], %rs24;
	ld.global.u8 	%rs25, [%rd20+1];
	ld.global.u8 	%rs26, [%rd5];
	add.s16 	%rs27, %rs26, %rs25;
	st.global.u8 	[%rd21+1], %rs27;
	ld.global.u8 	%rs28, [%rd20+2];
	ld.global.u8 	%rs29, [%rd5];
	add.s16 	%rs30, %rs29, %rs28;
	st.global.u8 	[%rd21+2], %rs30;
	ld.global.u8 	%rs31, [%rd20+3];
	ld.global.u8 	%rs32, [%rd5];
	add.s16 	%rs33, %rs32, %rs31;
	st.global.u8 	[%rd21+3], %rs33;
	ld.global.u8 	%rs34, [%rd20+4];
	ld.global.u8 	%rs35, [%rd5];
	add.s16 	%rs36, %rs35, %rs34;
	st.global.u8 	[%rd21+4], %rs36;
	ld.global.u8 	%rs37, [%rd20+5];
	ld.global.u8 	%rs38, [%rd5];
	add.s16 	%rs39, %rs38, %rs37;
	st.global.u8 	[%rd21+5], %rs39;
	ld.global.u8 	%rs40, [%rd20+6];
	ld.global.u8 	%rs41, [%rd5];
	add.s16 	%rs42, %rs41, %rs40;
	st.global.u8 	[%rd21+6], %rs42;
	ld.global.u8 	%rs43, [%rd20+7];
	ld.global.u8 	%rs44, [%rd5];
	add.s16 	%rs45, %rs44, %rs43;
	st.global.u8 	[%rd21+7], %rs45;
	ld.global.u8 	%rs46, [%rd20+8];
	ld.global.u8 	%rs47, [%rd5];
	add.s16 	%rs48, %rs47, %rs46;
	st.global.u8 	[%rd21+8], %rs48;
	add.s32 	%r149, %r149, 16;
	add.s32 	%r148, %r148, 16;
	setp.eq.s32 	%p3, %r149, 0;
	@%p3 bra 	$L__BB0_4;
	bra.uni 	$L__BB0_3;
$L__BB0_4:
	setp.eq.s32 	%p4, %r4, 0;
	@%p4 bra 	$L__BB0_13;
	and.b32  	%r8, %r44, 7;
	setp.lt.u32 	%p5, %r4, 8;
	@%p5 bra 	$L__BB0_7;
	add.s32 	%r49, %r143, %r3;
	cvt.s64.s32 	%rd22, %r49;
	add.s64 	%rd23, %rd2, %rd22;
	ld.global.u8 	%rs49, [%rd23];
	ld.global.u8 	%rs50, [%rd5];
	add.s16 	%rs51, %rs50, %rs49;
	add.s64 	%rd24, %rd1, %rd22;
	st.global.u8 	[%rd24], %rs51;
	ld.global.u8 	%rs52, [%rd23+1];
	ld.global.u8 	%rs53, [%rd5];
	add.s16 	%rs54, %rs53, %rs52;
	st.global.u8 	[%rd24+1], %rs54;
	ld.global.u8 	%rs55, [%rd23+2];
	ld.global.u8 	%rs56, [%rd5];
	add.s16 	%rs57, %rs56, %rs55;
	st.global.u8 	[%rd24+2], %rs57;
	ld.global.u8 	%rs58, [%rd23+3];
	ld.global.u8 	%rs59, [%rd5];
	add.s16 	%rs60, %rs59, %rs58;
	st.global.u8 	[%rd24+3], %rs60;
	ld.global.u8 	%rs61, [%rd23+4];
	ld.global.u8 	%rs62, [%rd5];
	add.s16 	%rs63, %rs62, %rs61;
	st.global.u8 	[%rd24+4], %rs63;
	ld.global.u8 	%rs64, [%rd23+5];
	ld.global.u8 	%rs65, [%rd5];
	add.s16 	%rs66, %rs65, %rs64;
	st.global.u8 	[%rd24+5], %rs66;
	ld.global.u8 	%rs67, [%rd23+6];
	ld.global.u8 	%rs68, [%rd5];
	add.s16 	%rs69, %rs68, %rs67;
	st.global.u8 	[%rd24+6], %rs69;
	ld.global.u8 	%rs70, [%rd23+7];
	ld.global.u8 	%rs71, [%rd5];
	add.s16 	%rs72, %rs71, %rs70;
	st.global.u8 	[%rd24+7], %rs72;
	add.s32 	%r143, %r143, 8;
$L__BB0_7:
	setp.eq.s32 	%p6, %r8, 0;
	@%p6 bra 	$L__BB0_13;
	and.b32  	%r11, %r44, 3;
	setp.lt.u32 	%p7, %r8, 4;
	@%p7 bra 	$L__BB0_10;
	add.s32 	%r50, %r143, %r3;
	cvt.s64.s32 	%rd25, %r50;
	add.s64 	%rd26, %rd2, %rd25;
	ld.global.u8 	%rs73, [%rd26];
	ld.global.u8 	%rs74, [%rd5];
	add.s16 	%rs75, %rs74, %rs73;
	add.s64 	%rd27, %rd1, %rd25;
	st.global.u8 	[%rd27], %rs75;
	ld.global.u8 	%rs76, [%rd26+1];
	ld.global.u8 	%rs77, [%rd5];
	add.s16 	%rs78, %rs77, %rs76;
	st.global.u8 	[%rd27+1], %rs78;
	ld.global.u8 	%rs79, [%rd26+2];
	ld.global.u8 	%rs80, [%rd5];
	add.s16 	%rs81, %rs80, %rs79;
	st.global.u8 	[%rd27+2], %rs81;
	ld.global.u8 	%rs82, [%rd26+3];
	ld.global.u8 	%rs83, [%rd5];
	add.s16 	%rs84, %rs83, %rs82;
	st.global.u8 	[%rd27+3], %rs84;
	add.s32 	%r143, %r143, 4;
$L__BB0_10:
	setp.eq.s32 	%p8, %r11, 0;
	@%p8 bra 	$L__BB0_13;
	add.s32 	%r51, %r2, %r143;
	add.s32 	%r147, %r51, %r1;
	neg.s32 	%r146, %r11;
$L__BB0_12:
	.pragma "nounroll";
	cvt.s64.s32 	%rd28, %r147;
	add.s64 	%rd29, %rd1, %rd28;
	add.s64 	%rd30, %rd2, %rd28;
	ld.global.u8 	%rs85, [%rd30];
	ld.global.u8 	%rs86, [%rd5];
	add.s16 	%rs87, %rs86, %rs85;
	st.global.u8 	[%rd29], %rs87;
	add.s32 	%r147, %r147, 1;
	add.s32 	%r146, %r146, 1;
	setp.ne.s32 	%p9, %r146, 0;
	@%p9 bra 	$L__BB0_12;
$L__BB0_13:
	setp.lt.s32 	%p10, %r45, 1;
	@%p10 bra 	$L__BB0_26;
	cvta.to.global.u64 	%rd31, %rd12;
	mul.wide.s32 	%rd32, %r3, 4;
	add.s64 	%rd8, %rd31, %rd32;
	and.b32  	%r20, %r45, 15;
	setp.lt.u32 	%p11, %r45, 16;
	mov.b32 	%r152, 0;
	@%p11 bra 	$L__BB0_17;
	and.b32  	%r152, %r45, 2147483632;
	neg.s32 	%r151, %r152;
	add.s64 	%rd9, %rd4, 32;
	add.s64 	%rd10, %rd3, 32;
	mov.u32 	%r150, %r3;
$L__BB0_16:
	.pragma "nounroll";
	mul.wide.s32 	%rd33, %r150, 4;
	add.s64 	%rd34, %rd9, %rd33;
	add.s64 	%rd35, %rd10, %rd33;
	ld.global.u32 	%r53, [%rd34+-32];
	ld.global.u32 	%r54, [%rd8];
	add.s32 	%r55, %r54, %r53;
	st.global.u32 	[%rd35+-32], %r55;
	ld.global.u32 	%r56, [%rd34+-28];
	ld.global.u32 	%r57, [%rd8];
	add.s32 	%r58, %r57, %r56;
	st.global.u32 	[%rd35+-28], %r58;
	ld.global.u32 	%r59, [%rd34+-24];
	ld.global.u32 	%r60, [%rd8];
	add.s32 	%r61, %r60, %r59;
	st.global.u32 	[%rd35+-24], %r61;
	ld.global.u32 	%r62, [%rd34+-20];
	ld.global.u32 	%r63, [%rd8];
	add.s32 	%r64, %r63, %r62;
	st.global.u32 	[%rd35+-20], %r64;
	ld.global.u32 	%r65, [%rd34+-16];
	ld.global.u32 	%r66, [%rd8];
	add.s32 	%r67, %r66, %r65;
	st.global.u32 	[%rd35+-16], %r67;
	ld.global.u32 	%r68, [%rd34+-12];
	ld.global.u32 	%r69, [%rd8];
	add.s32 	%r70, %r69, %r68;
	st.global.u32 	[%rd35+-12], %r70;
	ld.global.u32 	%r71, [%rd34+-8];
	ld.global.u32 	%r72, [%rd8];
	add.s32 	%r73, %r72, %r71;
	st.global.u32 	[%rd35+-8], %r73;
	ld.global.u32 	%r74, [%rd34+-4];
	ld.global.u32 	%r75, [%rd8];
	add.s32 	%r76, %r75, %r74;
	st.global.u32 	[%rd35+-4], %r76;
	ld.global.u32 	%r77, [%rd34];
	ld.global.u32 	%r78, [%rd8];
	add.s32 	%r79, %r78, %r77;
	st.global.u32 	[%rd35], %r79;
	ld.global.u32 	%r80, [%rd34+4];
	ld.global.u32 	%r81, [%rd8];
	add.s32 	%r82, %r81, %r80;
	st.global.u32 	[%rd35+4], %r82;
	ld.global.u32 	%r83, [%rd34+8];
	ld.global.u32 	%r84, [%rd8];
	add.s32 	%r85, %r84, %r83;
	st.global.u32 	[%rd35+8], %r85;
	ld.global.u32 	%r86, [%rd34+12];
	ld.global.u32 	%r87, [%rd8];
	add.s32 	%r88, %r87, %r86;
	st.global.u32 	[%rd35+12], %r88;
	ld.global.u32 	%r89, [%rd34+16];
	ld.global.u32 	%r90, [%rd8];
	add.s32 	%r91, %r90, %r89;
	st.global.u32 	[%rd35+16], %r91;
	ld.global.u32 	%r92, [%rd34+20];
	ld.global.u32 	%r93, [%rd8];
	add.s32 	%r94, %r93, %r92;
	st.global.u32 	[%rd35+20], %r94;
	ld.global.u32 	%r95, [%rd34+24];
	ld.global.u32 	%r96, [%rd8];
	add.s32 	%r97, %r96, %r95;
	st.global.u32 	[%rd35+24], %r97;
	ld.global.u32 	%r98, [%rd34+28];
	ld.global.u32 	%r99, [%rd8];
	add.s32 	%r100, %r99, %r98;
	st.global.u32 	[%rd35+28], %r100;
	add.s32 	%r151, %r151, 16;
	add.s32 	%r150, %r150, 16;
	setp.ne.s32 	%p12, %r151, 0;
	@%p12 bra 	$L__BB0_16;
$L__BB0_17:
	setp.eq.s32 	%p13, %r20, 0;
	@%p13 bra 	$L__BB0_26;
	and.b32  	%r32, %r45, 7;
	setp.lt.u32 	%p14, %r20, 8;
	@%p14 bra 	$L__BB0_20;
	add.s32 	%r101, %r152, %r3;
	mul.wide.s32 	%rd36, %r101, 4;
	add.s64 	%rd37, %rd4, %rd36;
	ld.global.u32 	%r102, [%rd37];
	ld.global.u32 	%r103, [%rd8];
	add.s32 	%r104, %r103, %r102;
	add.s64 	%rd38, %rd3, %rd36;
	st.global.u32 	[%rd38], %r104;
	ld.global.u32 	%r105, [%rd37+4];
	ld.global.u32 	%r106, [%rd8];
	add.s32 	%r107, %r106, %r105;
	st.global.u32 	[%rd38+4], %r107;
	ld.global.u32 	%r108, [%rd37+8];
	ld.global.u32 	%r109, [%rd8];
	add.s32 	%r110, %r109, %r108;
	st.global.u32 	[%rd38+8], %r110;
	ld.global.u32 	%r111, [%rd37+12];
	ld.global.u32 	%r112, [%rd8];
	add.s32 	%r113, %r112, %r111;
	st.global.u32 	[%rd38+12], %r113;
	ld.global.u32 	%r114, [%rd37+16];
	ld.global.u32 	%r115, [%rd8];
	add.s32 	%r116, %r115, %r114;
	st.global.u32 	[%rd38+16], %r116;
	ld.global.u32 	%r117, [%rd37+20];
	ld.global.u32 	%r118, [%rd8];
	add.s32 	%r119, %r118, %r117;
	st.global.u32 	[%rd38+20], %r119;
	ld.global.u32 	%r120, [%rd37+24];
	ld.global.u32 	%r121, [%rd8];
	add.s32 	%r122, %r121, %r120;
	st.global.u32 	[%rd38+24], %r122;
	ld.global.u32 	%r123, [%rd37+28];
	ld.global.u32 	%r124, [%rd8];
	add.s32 	%r125, %r124, %r123;
	st.global.u32 	[%rd38+28], %r125;
	add.s32 	%r152, %r152, 8;
$L__BB0_20:
	setp.eq.s32 	%p15, %r32, 0;
	@%p15 bra 	$L__BB0_26;
	and.b32  	%r35, %r45, 3;
	setp.lt.u32 	%p16, %r32, 4;
	@%p16 bra 	$L__BB0_23;
	add.s32 	%r126, %r152, %r3;
	mul.wide.s32 	%rd39, %r126, 4;
	add.s64 	%rd40, %rd4, %rd39;
	ld.global.u32 	%r127, [%rd40];
	ld.global.u32 	%r128, [%rd8];
	add.s32 	%r129, %r128, %r127;
	add.s64 	%rd41, %rd3, %rd39;
	st.global.u32 	[%rd41], %r129;
	ld.global.u32 	%r130, [%rd40+4];
	ld.global.u32 	%r131, [%rd8];
	add.s32 	%r132, %r131, %r130;
	st.global.u32 	[%rd41+4], %r132;
	ld.global.u32 	%r133, [%rd40+8];
	ld.global.u32 	%r134, [%rd8];
	add.s32 	%r135, %r134, %r133;
	st.global.u32 	[%rd41+8], %r135;
	ld.global.u32 	%r136, [%rd40+12];
	ld.global.u32 	%r137, [%rd8];
	add.s32 	%r138, %r137, %r136;
	st.global.u32 	[%rd41+12], %r138;
	add.s32 	%r152, %r152, 4;
$L__BB0_23:
	setp.eq.s32 	%p17, %r35, 0;
	@%p17 bra 	$L__BB0_26;
	add.s32 	%r139, %r2, %r152;
	add.s32 	%r156, %r139, %r1;
	neg.s32 	%r155, %r35;
$L__BB0_25:
	.pragma "nounroll";
	mul.wide.s32 	%rd42, %r156, 4;
	add.s64 	%rd43, %rd3, %rd42;
	add.s64 	%rd44, %rd4, %rd42;
	ld.global.u32 	%r140, [%rd44];
	ld.global.u32 	%r141, [%rd8];
	add.s32 	%r142, %r141, %r140;
	st.global.u32 	[%rd43], %r142;
	add.s32 	%r156, %r156, 1;
	add.s32 	%r155, %r155, 1;
	setp.ne.s32 	%p18, %r155, 0;
	@%p18 bra 	$L__BB0_25;
$L__BB0_26:
	ret;

}


// ===== COMPILED SASS (sm_100) =====

	.target	sm_100

	.elftype	@"ET_EXEC"


//--------------------- .note.nv.tkinfo           --------------------------
	.section	.note.nv.tkinfo,"",@"SHT_NOTE"
	.sectionflags	@"SHF_NOTE_NV_TKINFO"
	.tkinfo
        /*0018*/ 	.word	0x00000002
        /*0030*/ 	.string	""
        /*0030*/ 	.string	"ptxas"
        /*0030*/ 	.string	"Cuda compilation tools, release 13.0, V13.0.88"
        /*0030*/ 	.string	"Build cuda_13.0.r13.0/compiler.36424714_0"
        /*0030*/ 	.string	"-arch sm_100 -m 64 "



//--------------------- .note.nv.cuinfo           --------------------------
	.section	.note.nv.cuinfo,"",@"SHT_NOTE"
	.sectionflags	@"SHF_NOTE_NV_CUINFO"
        /*0018*/ 	.short	0x0002
        /*001a*/ 	.short	0x0064
        /*001c*/ 	.short	0x0082
	.zero		2


//--------------------- .nv.info                  --------------------------
	.section	.nv.info,"",@"SHT_CUDA_INFO"
	.align	4


	//----- nvinfo : EIATTR_REGCOUNT
	.align		4
        /*0000*/ 	.byte	0x04, 0x2f
        /*0002*/ 	.short	(.L_1 - .L_0)
	.align		4
.L_0:
        /*0004*/ 	.word	index@(_Z10TC_INT_AddPKaS0_PaPKiS3_Piii)
        /*0008*/ 	.word	0x00000016


	//----- nvinfo : EIATTR_FRAME_SIZE
	.align		4
.L_1:
        /*000c*/ 	.byte	0x04, 0x11
        /*000e*/ 	.short	(.L_3 - .L_2)
	.align		4
.L_2:
        /*0010*/ 	.word	index@(_Z10TC_INT_AddPKaS0_PaPKiS3_Piii)
        /*0014*/ 	.word	0x00000000


	//----- nvinfo : EIATTR_MIN_STACK_SIZE
	.align		4
.L_3:
        /*0018*/ 	.byte	0x04, 0x12
        /*001a*/ 	.short	(.L_5 - .L_4)
	.align		4
.L_4:
        /*001c*/ 	.word	index@(_Z10TC_INT_AddPKaS0_PaPKiS3_Piii)
        /*0020*/ 	.word	0x00000000
.L_5:


//--------------------- .nv.compat                --------------------------
	.section	.nv.compat,"",@"SHT_CUDA_COMPAT_INFO"
	.align	4
        /*0000*/ 	.byte	0x02, 0x09, 0x00, 0x00, 0x02, 0x02, 0x01, 0x00, 0x02, 0x05, 0x05, 0x00, 0x03, 0x07, 0x01, 0x01
        /*0010*/ 	.byte	0x02, 0x03, 0x00, 0x00, 0x02, 0x06, 0x01, 0x00, 0x04, 0x0b, 0x08, 0x00, 0x09, 0x00, 0x00, 0x00
        /*0020*/ 	.byte	0x00, 0x00, 0x00, 0x00


//--------------------- .nv.info._Z10TC_INT_AddPKaS0_PaPKiS3_Piii --------------------------
	.section	.nv.info._Z10TC_INT_AddPKaS0_PaPKiS3_Piii,"",@"SHT_CUDA_INFO"
	.sectionflags	@""
	.align	4


	//----- nvinfo : EIATTR_CUDA_API_VERSION
	.align		4
        /*0000*/ 	.byte	0x04, 0x37
        /*0002*/ 	.short	(.L_7 - .L_6)
.L_6:
        /*0004*/ 	.word	0x00000082


	//----- nvinfo : EIATTR_KPARAM_INFO
	.align		4
.L_7:
        /*0008*/ 	.byte	0x04, 0x17
        /*000a*/ 	.short	(.L_9 - .L_8)
.L_8:
        /*000c*/ 	.word	0x00000000
        /*0010*/ 	.short	0x0007
        /*0012*/ 	.short	0x0034
        /*0014*/ 	.byte	0x00, 0xf0, 0x11, 0x00


	//----- nvinfo : EIATTR_KPARAM_INFO
	.align		4
.L_9:
        /*0018*/ 	.byte	0x04, 0x17
        /*001a*/ 	.short	(.L_11 - .L_10)
.L_10:
        /*001c*/ 	.word	0x00000000
        /*0020*/ 	.short	0x0006
        /*0022*/ 	.short	0x0030
        /*0024*/ 	.byte	0x00, 0xf0, 0x11, 0x00


	//----- nvinfo : EIATTR_KPARAM_INFO
	.align		4
.L_11:
        /*0028*/ 	.byte	0x04, 0x17
        /*002a*/ 	.short	(.L_13 - .L_12)
.L_12:
        /*002c*/ 	.word	0x00000000
        /*0030*/ 	.short	0x0005
        /*0032*/ 	.short	0x0028
        /*0034*/ 	.byte	0x00, 0xf5, 0x21, 0x00


	//----- nvinfo : EIATTR_KPARAM_INFO
	.align		4
.L_13:
        /*0038*/ 	.byte	0x04, 0x17
        /*003a*/ 	.short	(.L_15 - .L_14)
.L_14:
        /*003c*/ 	.word	0x00000000
        /*0040*/ 	.short	0x0004
        /*0042*/ 	.short	0x0020
        /*0044*/ 	.byte	0x00, 0xf5, 0x21, 0x00


	//----- nvinfo : EIATTR_KPARAM_INFO
	.align		4
.L_15:
        /*0048*/ 	.byte	0x04, 0x17
        /*004a*/ 	.short	(.L_17 - .L_16)
.L_16:
        /*004c*/ 	.word	0x00000000
        /*0050*/ 	.short	0x0003
        /*0052*/ 	.short	0x0018
        /*0054*/ 	.byte	0x00, 0xf5, 0x21, 0x00


	//----- nvinfo : EIATTR_KPARAM_INFO
	.align		4
.L_17:
        /*0058*/ 	.byte	0x04, 0x17
        /*005a*/ 	.short	(.L_19 - .L_18)
.L_18:
        /*005c*/ 	.word	0x00000000
        /*0060*/ 	.short	0x0002
        /*0062*/ 	.short	0x0010
        /*0064*/ 	.byte	0x00, 0xf5, 0x21, 0x00


	//----- nvinfo : EIATTR_KPARAM_INFO
	.align		4
.L_19:
        /*0068*/ 	.byte	0x04, 0x17
        /*006a*/ 	.short	(.L_21 - .L_20)
.L_20:
        /*006c*/ 	.word	0x00000000
        /*0070*/ 	.short	0x0001
        /*0072*/ 	.short	0x0008
        /*0074*/ 	.byte	0x00, 0xf5, 0x21, 0x00


	//----- nvinfo : EIATTR_KPARAM_INFO
	.align		4
.L_21:
        /*0078*/ 	.byte	0x04, 0x17
        /*007a*/ 	.short	(.L_23 - .L_22)
.L_22:
        /*007c*/ 	.word	0x00000000
        /*0080*/ 	.short	0x0000
        /*0082*/ 	.short	0x0000
        /*0084*/ 	.byte	0x00, 0xf5, 0x21, 0x00


	//----- nvinfo : EIATTR_SPARSE_MMA_MASK
	.align		4
.L_23:
        /*0088*/ 	.byte	0x03, 0x50
        /*008a*/ 	.short	0x0000


	//----- nvinfo : EIATTR_MAXREG_COUNT
	.align		4
        /*008c*/ 	.byte	0x03, 0x1b
        /*008e*/ 	.short	0x00ff


	//----- nvinfo : EIATTR_MERCURY_ISA_VERSION
	.align		4
        /*0090*/ 	.byte	0x03, 0x5f
        /*0092*/ 	.short	0x0101


	//----- nvinfo : EIATTR_VRC_CTA_INIT_COUNT
	.align		4
        /*0094*/ 	.byte	0x02, 0x4a
	.zero		1
	.zero		1


	//----- nvinfo : EIATTR_EXIT_INSTR_OFFSETS
	.align		4
        /*0098*/ 	.byte	0x04, 0x1c
        /*009a*/ 	.short	(.L_25 - .L_24)


	//   ....[0]....
.L_24:
        /*009c*/ 	.word	0x00000c20


	//   ....[1]....
        /*00a0*/ 	.word	0x000011d0


	//   ....[2]....
        /*00a4*/ 	.word	0x00001480


	//   ....[3]....
        /*00a8*/ 	.word	0x00001630


	//   ....[4]....
        /*00ac*/ 	.word	0x00001720


	//----- nvinfo : EIATTR_CBANK_PARAM_SIZE
	.align		4
.L_25:
        /*00b0*/ 	.byte	0x03, 0x19
        /*00b2*/ 	.short	0x0038


	//----- nvinfo : EIATTR_PARAM_CBANK
	.align		4
        /*00b4*/ 	.byte	0x04, 0x0a
        /*00b6*/ 	.short	(.L_27 - .L_26)
	.align		4
.L_26:
        /*00b8*/ 	.word	index@(.nv.constant0._Z10TC_INT_AddPKaS0_PaPKiS3_Piii)
        /*00bc*/ 	.short	0x0380
        /*00be*/ 	.short	0x0038


	//----- nvinfo : EIATTR_SW_WAR
	.align		4
.L_27:
        /*00c0*/ 	.byte	0x04, 0x36
        /*00c2*/ 	.short	(.L_29 - .L_28)
.L_28:
        /*00c4*/ 	.word	0x00000008
.L_29:


//--------------------- .nv.callgraph             --------------------------
	.section	.nv.callgraph,"",@"SHT_CUDA_CALLGRAPH"
	.align	4
	.sectionentsize	8
	.align		4
        /*0000*/ 	.word	0x00000000
	.align		4
        /*0004*/ 	.word	0xffffffff
	.align		4
        /*0008*/ 	.word	0x00000000
	.align		4
        /*000c*/ 	.word	0xfffffffe
	.align		4
        /*0010*/ 	.word	0x00000000
	.align		4
        /*0014*/ 	.word	0xfffffffd
	.align		4
        /*0018*/ 	.word	0x00000000
	.align		4
        /*001c*/ 	.word	0xfffffffc


//--------------------- .text._Z10TC_INT_AddPKaS0_PaPKiS3_Piii --------------------------
	.section	.text._Z10TC_INT_AddPKaS0_PaPKiS3_Piii,"ax",@progbits
	.align	128
        .global         _Z10TC_INT_AddPKaS0_PaPKiS3_Piii
        .type           _Z10TC_INT_AddPKaS0_PaPKiS3_Piii,@function
        .size           _Z10TC_INT_AddPKaS0_PaPKiS3_Piii,(.L_x_12 - _Z10TC_INT_AddPKaS0_PaPKiS3_Piii)
        .other          _Z10TC_INT_AddPKaS0_PaPKiS3_Piii,@"STO_CUDA_ENTRY STV_DEFAULT"
_Z10TC_INT_AddPKaS0_PaPKiS3_Piii:
.text._Z10TC_INT_AddPKaS0_PaPKiS3_Piii:
[----:B------:R-:W-:Y:S01]  /*0000*/  LDC R1, c[0x0][0x37c] ;  /* 0x0000df00ff017b82 */ /* 0x000fe20000000800 */
[----:B------:R-:W0:Y:S07]  /*0010*/  S2R R0, SR_TID.X ;  /* 0x0000000000007919 */ /* 0x000e2e0000002100 */
[----:B------:R-:W1:Y:S01]  /*0020*/  S2UR UR4, SR_CTAID.X ;  /* 0x00000000000479c3 */ /* 0x000e620000002500 */
[----:B------:R-:W2:Y:S01]  /*0030*/  LDCU UR6, c[0x0][0x3b0] ;  /* 0x00007600ff0677ac */ /* 0x000ea20008000800 */
[----:B------:R-:W1:Y:S01]  /*0040*/  LDCU UR5, c[0x0][0x360] ;  /* 0x00006c00ff0577ac */ /* 0x000e620008000800 */
[----:B------:R-:W3:Y:S01]  /*0050*/  LDCU.64 UR12, c[0x0][0x358] ;  /* 0x00006b00ff0c77ac */ /* 0x000ee20008000a00 */
[----:B--2---:R-:W-:-:S02]  /*0060*/  UISETP.GE.AND UP0, UPT, UR6, 0x1, UPT ;  /* 0x000000010600788c */ /* 0x004fc4000bf06270 */
[----:B-1----:R-:W-:-:S06]  /*0070*/  UIMAD UR4, UR4, UR5, URZ ;  /* 0x00000005040472a4 */ /* 0x002fcc000f8e02ff */
[----:B0-----:R-:W-:Y:S01]  /*0080*/  VIADD R2, R0, UR4 ;  /* 0x0000000400027c36 */ /* 0x001fe20008000000 */
[----:B---3--:R-:W-:Y:S06]  /*0090*/  BRA.U !UP0, `(.L_x_0) ;  /* 0x0000000908d87547 */ /* 0x008fec000b800000 */
[----:B------:R-:W0:Y:S01]  /*00a0*/  LDCU.64 UR8, c[0x0][0x388] ;  /* 0x00007100ff0877ac */ /* 0x000e220008000a00 */
[----:B------:R-:W-:Y:S01]  /*00b0*/  IMAD.MOV.U32 R3, RZ, RZ, RZ ;  /* 0x000000ffff037224 */ /* 0x000fe200078e00ff */
[----:B------:R-:W-:Y:S02]  /*00c0*/  UISETP.GE.U32.AND UP1, UPT, UR6, 0x10, UPT ;  /* 0x000000100600788c */ /* 0x000fe4000bf26070 */
[----:B------:R-:W-:-:S04]  /*00d0*/  ULOP3.LUT UR7, UR6, 0xf, URZ, 0xc0, !UPT ;  /* 0x0000000f06077892 */ /* 0x000fc8000f8ec0ff */
[----:B------:R-:W-:Y:S01]  /*00e0*/  UISETP.NE.AND UP0, UPT, UR7, URZ, UPT ;  /* 0x000000ff0700728c */ /* 0x000fe2000bf05270 */
[----:B0-----:R-:W-:-:S04]  /*00f0*/  IADD3 R4, P0, PT, R2, UR8, RZ ;  /* 0x0000000802047c10 */ /* 0x001fc8000ff1e0ff */
[----:B------:R-:W-:Y:S01]  /*0100*/  LEA.HI.X.SX32 R5, R2, UR9, 0x1, P0 ;  /* 0x0000000902057c11 */ /* 0x000fe200080f0eff */
[----:B------:R-:W-:Y:S08]  /*0110*/  BRA.U !UP1, `(.L_x_1) ;  /* 0x00000005093c7547 */ /* 0x000ff0000b800000 */
[----:B------:R-:W-:Y:S01]  /*0120*/  ULOP3.LUT UR5, UR6, 0x7ffffff0, URZ, 0xc0, !UPT ;  /* 0x7ffffff006057892 */ /* 0x000fe2000f8ec0ff */
[----:B------:R-:W-:-:S03]  /*0130*/  MOV R11, R2 ;  /* 0x00000002000b7202 */ /* 0x000fc60000000f00 */
[----:B------:R-:W-:Y:S02]  /*0140*/  UIADD3 UR6, UPT, UPT, -UR5, URZ, URZ ;  /* 0x000000ff05067290 */ /* 0x000fe4000fffe1ff */
[----:B------:R-:W-:-:S10]  /*0150*/  IMAD.U32 R3, RZ, RZ, UR5 ;  /* 0x00000005ff037e24 */ /* 0x000fd4000f8e00ff */
.L_x_2:
[----:B0-----:R-:W0:Y:S01]  /*0160*/  LDC.64 R8, c[0x0][0x380] ;  /* 0x0000e000ff087b82 */ /* 0x001e220000000a00 */
[----:B------:R-:W-:Y:S01]  /*0170*/  SHF.R.S32.HI R12, RZ, 0x1f, R11 ;  /* 0x0000001fff0c7819 */ /* 0x000fe2000001140b */
[----:B------:R-:W2:Y:S06]  /*0180*/  LDG.E.U8 R13, desc[UR12][R4.64] ;  /* 0x0000000c040d7981 */ /* 0x000eac000c1e1100 */
[----:B------:R-:W1:Y:S01]  /*0190*/  LDC.64 R6, c[0x0][0x390] ;  /* 0x0000e400ff067b82 */ /* 0x000e620000000a00 */
[----:B0-----:R-:W-:-:S04]  /*01a0*/  IADD3 R8, P0, P1, R11, 0x7, R8 ;  /* 0x000000070b087810 */ /* 0x001fc8000791e008 */
[----:B------:R-:W-:-:S05]  /*01b0*/  IADD3.X R9, PT, PT, R12, R9, RZ, P0, P1 ;  /* 0x000000090c097210 */ /* 0x000fca00007e24ff */
[----:B------:R-:W2:Y:S01]  /*01c0*/  LDG.E.U8 R10, desc[UR12][R8.64+-0x7] ;  /* 0xfffff90c080a7981 */ /* 0x000ea2000c1e1100 */
[----:B-1----:R-:W-:-:S04]  /*01d0*/  IADD3 R6, P0, P1, R11, 0x7, R6 ;  /* 0x000000070b067810 */ /* 0x002fc8000791e006 */
[----:B------:R-:W-:Y:S01]  /*01e0*/  IADD3.X R7, PT, PT, R12, R7, RZ, P0, P1 ;  /* 0x000000070c077210 */ /* 0x000fe200007e24ff */
[----:B--2---:R-:W-:-:S05]  /*01f0*/  IMAD.IADD R13, R10, 0x1, R13 ;  /* 0x000000010a0d7824 */ /* 0x004fca00078e020d */
[----:B------:R0:W-:Y:S04]  /*0200*/  STG.E.U8 desc[UR12][R6.64+-0x7], R13 ;  /* 0xfffff90d06007986 */ /* 0x0001e8000c10110c */
[----:B------:R-:W2:Y:S04]  /*0210*/  LDG.E.U8 R10, desc[UR12][R8.64+-0x6] ;  /* 0xfffffa0c080a7981 */ /* 0x000ea8000c1e1100 */
[----:B------:R-:W2:Y:S02]  /*0220*/  LDG.E.U8 R15, desc[UR12][R4.64] ;  /* 0x0000000c040f7981 */ /* 0x000ea4000c1e1100 */
[----:B--2---:R-:W-:-:S05]  /*0230*/  IADD3 R15, PT, PT, R10, R15, RZ ;  /* 0x0000000f0a0f7210 */ /* 0x004fca0007ffe0ff */
[----:B------:R1:W-:Y:S04]  /*0240*/  STG.E.U8 desc[UR12][R6.64+-0x6], R15 ;  /* 0xfffffa0f06007986 */ /* 0x0003e8000c10110c */
[----:B------:R-:W2:Y:S04]  /*0250*/  LDG.E.U8 R10, desc[UR12][R8.64+-0x5] ;  /* 0xfffffb0c080a7981 */ /* 0x000ea8000c1e1100 */
[----:B------:R-:W2:Y:S02]  /*0260*/  LDG.E.U8 R17, desc[UR12][R4.64] ;  /* 0x0000000c04117981 */ /* 0x000ea4000c1e1100 */
[----:B--2---:R-:W-:-:S05]  /*0270*/  IMAD.IADD R17, R10, 0x1, R17 ;  /* 0x000000010a117824 */ /* 0x004fca00078e0211 */
[----:B------:R2:W-:Y:S04]  /*0280*/  STG.E.U8 desc[UR12][R6.64+-0x5], R17 ;  /* 0xfffffb1106007986 */ /* 0x0005e8000c10110c */
[----:B------:R-:W3:Y:S04]  /*0290*/  LDG.E.U8 R10, desc[UR12][R8.64+-0x4] ;  /* 0xfffffc0c080a7981 */ /* 0x000ee8000c1e1100 */
[----:B------:R-:W3:Y:S02]  /*02a0*/  LDG.E.U8 R19, desc[UR12][R4.64] ;  /* 0x0000000c04137981 */ /* 0x000ee4000c1e1100 */
[----:B---3--:R-:W-:-:S05]  /*02b0*/  IMAD.IADD R19, R10, 0x1, R19 ;  /* 0x000000010a137824 */ /* 0x008fca00078e0213 */
[----:B------:R3:W-:Y:S04]  /*02c0*/  STG.E.U8 desc[UR12][R6.64+-0x4], R19 ;  /* 0xfffffc1306007986 */ /* 0x0007e8000c10110c */
[----:B------:R-:W4:Y:S04]  /*02d0*/  LDG.E.U8 R10, desc[UR12][R8.64+-0x3] ;  /* 0xfffffd0c080a7981 */ /* 0x000f28000c1e1100 */
[----:B0-----:R-:W4:Y:S02]  /*02e0*/  LDG.E.U8 R13, desc[UR12][R4.64] ;  /* 0x0000000c040d7981 */ /* 0x001f24000c1e1100 */
[----:B----4-:R-:W-:-:S05]  /*02f0*/  IADD3 R13, PT, PT, R10, R13, RZ ;  /* 0x0000000d0a0d7210 */ /* 0x010fca0007ffe0ff */
[----:B------:R0:W-:Y:S04]  /*0300*/  STG.E.U8 desc[UR12][R6.64+-0x3], R13 ;  /* 0xfffffd0d06007986 */ /* 0x0001e8000c10110c */
[----:B------:R-:W4:Y:S04]  /*0310*/  LDG.E.U8 R10, desc[UR12][R8.64+-0x2] ;  /* 0xfffffe0c080a7981 */ /* 0x000f28000c1e1100 */
[----:B-1----:R-:W4:Y:S02]  /*0320*/  LDG.E.U8 R15, desc[UR12][R4.64] ;  /* 0x0000000c040f7981 */ /* 0x002f24000c1e1100 */
[----:B----4-:R-:W-:-:S05]  /*0330*/  IMAD.IADD R15, R10, 0x1, R15 ;  /* 0x000000010a0f7824 */ /* 0x010fca00078e020f */
[----:B------:R1:W-:Y:S04]  /*0340*/  STG.E.U8 desc[UR12][R6.64+-0x2], R15 ;  /* 0xfffffe0f06007986 */ /* 0x0003e8000c10110c */
[----:B------:R-:W4:Y:S04]  /*0350*/  LDG.E.U8 R10, desc[UR12][R8.64+-0x1] ;  /* 0xffffff0c080a7981 */ /* 0x000f28000c1e1100 */
[----:B--2---:R-:W4:Y:S02]  /*0360*/  LDG.E.U8 R17, desc[UR12][R4.64] ;  /* 0x0000000c04117981 */ /* 0x004f24000c1e1100 */
[----:B----4-:R-:W-:-:S05]  /*0370*/  IMAD.IADD R17, R10, 0x1, R17 ;  /* 0x000000010a117824 */ /* 0x010fca00078e0211 */
[----:B------:R2:W-:Y:S04]  /*0380*/  STG.E.U8 desc[UR12][R6.64+-0x1], R17 ;  /* 0xffffff1106007986 */ /* 0x0005e8000c10110c */
[----:B------:R-:W4:Y:S04]  /*0390*/  LDG.E.U8 R10, desc[UR12][R8.64] ;  /* 0x0000000c080a7981 */ /* 0x000f28000c1e1100 */
[----:B---3--:R-:W4:Y:S02]  /*03a0*/  LDG.E.U8 R19, desc[UR12][R4.64] ;  /* 0x0000000c04137981 */ /* 0x008f24000c1e1100 */
[----:B----4-:R-:W-:-:S05]  /*03b0*/  IADD3 R19, PT, PT, R10, R19, RZ ;  /* 0x000000130a137210 */ /* 0x010fca0007ffe0ff */
[----:B------:R3:W-:Y:S04]  /*03c0*/  STG.E.U8 desc[UR12][R6.64], R19 ;  /* 0x0000001306007986 */ /* 0x0007e8000c10110c */
[----:B------:R-:W4:Y:S04]  /*03d0*/  LDG.E.U8 R10, desc[UR12][R8.64+0x1] ;  /* 0x0000010c080a7981 */ /* 0x000f28000c1e1100 */
[----:B0-----:R-:W4:Y:S02]  /*03e0*/  LDG.E.U8 R13, desc[UR12][R4.64] ;  /* 0x0000000c040d7981 */ /* 0x001f24000c1e1100 */
[----:B----4-:R-:W-:-:S05]  /*03f0*/  IMAD.IADD R13, R10, 0x1, R13 ;  /* 0x000000010a0d7824 */ /* 0x010fca00078e020d */
[----:B------:R0:W-:Y:S04]  /*0400*/  STG.E.U8 desc[UR12][R6.64+0x1], R13 ;  /* 0x0000010d06007986 */ /* 0x0001e8000c10110c */
[----:B------:R-:W4:Y:S04]  /*0410*/  LDG.E.U8 R10, desc[UR12][R8.64+0x2] ;  /* 0x0000020c080a7981 */ /* 0x000f28000c1e1100 */
[----:B-1----:R-:W4:Y:S02]  /*0420*/  LDG.E.U8 R15, desc[UR12][R4.64] ;  /* 0x0000000c040f7981 */ /* 0x002f24000c1e1100 */
[----:B----4-:R-:W-:-:S05]  /*0430*/  IMAD.IADD R15, R10, 0x1, R15 ;  /* 0x000000010a0f7824 */ /* 0x010fca00078e020f */
[----:B------:R1:W-:Y:S04]  /*0440*/  STG.E.U8 desc[UR12][R6.64+0x2], R15 ;  /* 0x0000020f06007986 */ /* 0x0003e8000c10110c */
[----:B------:R-:W4:Y:S04]  /*0450*/  LDG.E.U8 R10, desc[UR12][R8.64+0x3] ;  /* 0x0000030c080a7981 */ /* 0x000f28000c1e1100 */
[----:B--2---:R-:W4:Y:S02]  /*0460*/  LDG.E.U8 R17, desc[UR12][R4.64] ;  /* 0x0000000c04117981 */ /* 0x004f24000c1e1100 */
[----:B----4-:R-:W-:-:S05]  /*0470*/  IADD3 R17, PT, PT, R10, R17, RZ ;  /* 0x000000110a117210 */ /* 0x010fca0007ffe0ff */
[----:B------:R2:W-:Y:S04]  /*0480*/  STG.E.U8 desc[UR12][R6.64+0x3], R17 ;  /* 0x0000031106007986 */ /* 0x0005e8000c10110c */
[----:B------:R-:W4:Y:S04]  /*0490*/  LDG.E.U8 R10, desc[UR12][R8.64+0x4] ;  /* 0x0000040c080a7981 */ /* 0x000f28000c1e1100 */
[----:B---3--:R-:W4:Y:S02]  /*04a0*/  LDG.E.U8 R19, desc[UR12][R4.64] ;  /* 0x0000000c04137981 */ /* 0x008f24000c1e1100 */
[----:B----4-:R-:W-:-:S05]  /*04b0*/  IMAD.IADD R19, R10, 0x1, R19 ;  /* 0x000000010a137824 */ /* 0x010fca00078e0213 */
[----:B------:R3:W-:Y:S04]  /*04c0*/  STG.E.U8 desc[UR12][R6.64+0x4], R19 ;  /* 0x0000041306007986 */ /* 0x0007e8000c10110c */
[----:B------:R-:W4:Y:S04]  /*04d0*/  LDG.E.U8 R10, desc[UR12][R8.64+0x5] ;  /* 0x0000050c080a7981 */ /* 0x000f28000c1e1100 */
[----:B0-----:R-:W4:Y:S02]  /*04e0*/  LDG.E.U8 R13, desc[UR12][R4.64] ;  /* 0x0000000c040d7981 */ /* 0x001f24000c1e1100 */
[----:B----4-:R-:W-:-:S05]  /*04f0*/  IMAD.IADD R13, R10, 0x1, R13 ;  /* 0x000000010a0d7824 */ /* 0x010fca00078e020d */
[----:B------:R0:W-:Y:S04]  /*0500*/  STG.E.U8 desc[UR12][R6.64+0x5], R13 ;  /* 0x0000050d06007986 */ /* 0x0001e8000c10110c */
[----:B------:R-:W4:Y:S04]  /*0510*/  LDG.E.U8 R10, desc[UR12][R8.64+0x6] ;  /* 0x0000060c080a7981 */ /* 0x000f28000c1e1100 */
[----:B-1----:R-:W4:Y:S02]  /*0520*/  LDG.E.U8 R15, desc[UR12][R4.64] ;  /* 0x0000000c040f7981 */ /* 0x002f24000c1e1100 */
[----:B----4-:R-:W-:-:S05]  /*0530*/  IADD3 R15, PT, PT, R10, R15, RZ ;  /* 0x0000000f0a0f7210 */ /* 0x010fca0007ffe0ff */
[----:B------:R0:W-:Y:S04]  /*0540*/  STG.E.U8 desc[UR12][R6.64+0x6], R15 ;  /* 0x0000060f06007986 */ /* 0x0001e8000c10110c */
[----:B------:R-:W4:Y:S04]  /*0550*/  LDG.E.U8 R10, desc[UR12][R8.64+0x7] ;  /* 0x0000070c080a7981 */ /* 0x000f28000c1e1100 */
[----:B--2---:R-:W4:Y:S02]  /*0560*/  LDG.E.U8 R17, desc[UR12][R4.64] ;  /* 0x0000000c04117981 */ /* 0x004f24000c1e1100 */
[----:B----4-:R-:W-:-:S05]  /*0570*/  IMAD.IADD R17, R10, 0x1, R17 ;  /* 0x000000010a117824 */ /* 0x010fca00078e0211 */
[----:B------:R0:W-:Y:S04]  /*0580*/  STG.E.U8 desc[UR12][R6.64+0x7], R17 ;  /* 0x0000071106007986 */ /* 0x0001e8000c10110c */
[----:B------:R-:W2:Y:S04]  /*0590*/  LDG.E.U8 R10, desc[UR12][R8.64+0x8] ;  /* 0x0000080c080a7981 */ /* 0x000ea8000c1e1100 */
[----:B---3--:R-:W2:Y:S01]  /*05a0*/  LDG.E.U8 R19, desc[UR12][R4.64] ;  /* 0x0000000c04137981 */ /* 0x008ea2000c1e1100 */
[----:B------:R-:W-:-:S04]  /*05b0*/  UIADD3 UR6, UPT, UPT, UR6, 0x10, URZ ;  /* 0x0000001006067890 */ /* 0x000fc8000fffe0ff */
[----:B------:R-:W-:Y:S01]  /*05c0*/  UISETP.NE.AND UP1, UPT, UR6, URZ, UPT ;  /* 0x000000ff0600728c */ /* 0x000fe2000bf25270 */
[----:B------:R-:W-:Y:S01]  /*05d0*/  IADD3 R11, PT, PT, R11, 0x10, RZ ;  /* 0x000000100b0b7810 */ /* 0x000fe20007ffe0ff */
[----:B--2---:R-:W-:-:S05]  /*05e0*/  IMAD.IADD R19, R10, 0x1, R19 ;  /* 0x000000010a137824 */ /* 0x004fca00078e0213 */
[----:B------:R0:W-:Y:S02]  /*05f0*/  STG.E.U8 desc[UR12][R6.64+0x8], R19 ;  /* 0x0000081306007986 */ /* 0x0001e4000c10110c */
[----:B------:R-:W-:Y:S05]  /*0600*/  BRA.U UP1, `(.L_x_2) ;  /* 0xfffffff901d47547 */ /* 0x000fea000b83ffff */
.L_x_1:
[----:B------:R-:W-:Y:S05]  /*0610*/  BRA.U !UP0, `(.L_x_0) ;  /* 0x0000000508787547 */ /* 0x000fea000b800000 */
[----:B------:R-:W1:Y:S01]  /*0620*/  LDCU UR5, c[0x0][0x3b0] ;  /* 0x00007600ff0577ac */ /* 0x000e620008000800 */
[----:B------:R-:W-:Y:S02]  /*0630*/  UISETP.GE.U32.AND UP0, UPT, UR7, 0x8, UPT ;  /* 0x000000080700788c */ /* 0x000fe4000bf06070 */
[----:B-1----:R-:W-:-:S04]  /*0640*/  ULOP3.LUT UR6, UR5, 0x7, URZ, 0xc0, !UPT ;  /* 0x0000000705067892 */ /* 0x002fc8000f8ec0ff */
[----:B------:R-:W-:-:S03]  /*0650*/  UISETP.NE.AND UP1, UPT, UR6, URZ, UPT ;  /* 0x000000ff0600728c */ /* 0x000fc6000bf25270 */
[----:B------:R-:W-:Y:S08]  /*0660*/  BRA.U !UP0, `(.L_x_3) ;  /* 0x0000000108a47547 */ /* 0x000ff0000b800000 */
[----:B------:R-:W0:Y:S01]  /*0670*/  LDCU.64 UR8, c[0x0][0x380] ;  /* 0x00007000ff0877ac */ /* 0x000e220008000a00 */
[----:B------:R-:W-:Y:S01]  /*0680*/  IMAD.IADD R8, R2, 0x1, R3 ;  /* 0x0000000102087824 */ /* 0x000fe200078e0203 */
[----:B------:R-:W2:Y:S04]  /*0690*/  LDG.E.U8 R11, desc[UR12][R4.64] ;  /* 0x0000000c040b7981 */ /* 0x000ea8000c1e1100 */
[----:B------:R-:W-:Y:S02]  /*06a0*/  SHF.R.S32.HI R9, RZ, 0x1f, R8 ;  /* 0x0000001fff097819 */ /* 0x000fe40000011408 */
[----:B0-----:R-:W-:-:S04]  /*06b0*/  IADD3 R6, P0, PT, R8, UR8, RZ ;  /* 0x0000000808067c10 */ /* 0x001fc8000ff1e0ff */
[----:B------:R-:W-:Y:S01]  /*06c0*/  IADD3.X R7, PT, PT, R9, UR9, RZ, P0, !PT ;  /* 0x0000000909077c10 */ /* 0x000fe200087fe4ff */
[----:B------:R-:W0:Y:S04]  /*06d0*/  LDCU.64 UR8, c[0x0][0x390] ;  /* 0x00007200ff0877ac */ /* 0x000e280008000a00 */
[----:B------:R-:W2:Y:S01]  /*06e0*/  LDG.E.U8 R10, desc[UR12][R6.64] ;  /* 0x0000000c060a7981 */ /* 0x000ea2000c1e1100 */
[----:B0-----:R-:W-:-:S04]  /*06f0*/  IADD3 R8, P0, PT, R8, UR8, RZ ;  /* 0x0000000808087c10 */ /* 0x001fc8000ff1e0ff */
[----:B------:R-:W-:Y:S01]  /*0700*/  IADD3.X R9, PT, PT, R9, UR9, RZ, P0, !PT ;  /* 0x0000000909097c10 */ /* 0x000fe200087fe4ff */
        /* <DEDUP_REMOVED lines=18> */
[----:B------:R-:W5:Y:S04]  /*0830*/  LDG.E.U8 R10, desc[UR12][R6.64+0x5] ;  /* 0x0000050c060a7981 */ /* 0x000f68000c1e1100 */
[----:B-1----:R-:W5:Y:S02]  /*0840*/  LDG.E.U8 R13, desc[UR12][R4.64] ;  /* 0x0000000c040d7981 */ /* 0x002f64000c1e1100 */
[----:B-----5:R-:W-:-:S05]  /*0850*/  IMAD.IADD R13, R10, 0x1, R13 ;  /* 0x000000010a0d7824 */ /* 0x020fca00078e020d */
[----:B------:R4:W-:Y:S04]  /*0860*/  STG.E.U8 desc[UR12][R8.64+0x5], R13 ;  /* 0x0000050d08007986 */ /* 0x0009e8000c10110c */
[----:B------:R-:W5:Y:S04]  /*0870*/  LDG.E.U8 R10, desc[UR12][R6.64+0x6] ;  /* 0x0000060c060a7981 */ /* 0x000f68000c1e1100 */
[----:B--2---:R-:W5:Y:S02]  /*0880*/  LDG.E.U8 R15, desc[UR12][R4.64] ;  /* 0x0000000c040f7981 */ /* 0x004f64000c1e1100 */
[----:B-----5:R-:W-:-:S05]  /*0890*/  IMAD.IADD R15, R10, 0x1, R15 ;  /* 0x000000010a0f7824 */ /* 0x020fca00078e020f */
[----:B------:R4:W-:Y:S04]  /*08a0*/  STG.E.U8 desc[UR12][R8.64+0x6], R15 ;  /* 0x0000060f08007986 */ /* 0x0009e8000c10110c */
[----:B------:R-:W2:Y:S04]  /*08b0*/  LDG.E.U8 R10, desc[UR12][R6.64+0x7] ;  /* 0x0000070c060a7981 */ /* 0x000ea8000c1e1100 */
[----:B---3--:R-:W2:Y:S01]  /*08c0*/  LDG.E.U8 R17, desc[UR12][R4.64] ;  /* 0x0000000c04117981 */ /* 0x008ea2000c1e1100 */
[----:B------:R-:W-:Y:S01]  /*08d0*/  VIADD R3, R3, 0x8 ;  /* 0x0000000803037836 */ /* 0x000fe20000000000 */
[----:B--2---:R-:W-:-:S05]  /*08e0*/  IADD3 R17, PT, PT, R10, R17, RZ ;  /* 0x000000110a117210 */ /* 0x004fca0007ffe0ff */
[----:B------:R4:W-:Y:S02]  /*08f0*/  STG.E.U8 desc[UR12][R8.64+0x7], R17 ;  /* 0x0000071108007986 */ /* 0x0009e4000c10110c */
.L_x_3:
[----:B------:R-:W-:Y:S05]  /*0900*/  BRA.U !UP1, `(.L_x_0) ;  /* 0x0000000109bc7547 */ /* 0x000fea000b800000 */
[----:B------:R-:W-:Y:S02]  /*0910*/  UISETP.GE.U32.AND UP0, UPT, UR6, 0x4, UPT ;  /* 0x000000040600788c */ /* 0x000fe4000bf06070 */
[----:B------:R-:W-:-:S04]  /*0920*/  ULOP3.LUT UR5, UR5, 0x3, URZ, 0xc0, !UPT ;  /* 0x0000000305057892 */ /* 0x000fc8000f8ec0ff */
[----:B------:R-:W-:-:S03]  /*0930*/  UISETP.NE.AND UP1, UPT, UR5, URZ, UPT ;  /* 0x000000ff0500728c */ /* 0x000fc6000bf25270 */
[----:B------:R-:W-:Y:S08]  /*0940*/  BRA.U !UP0, `(.L_x_4) ;  /* 0x0000000108647547 */ /* 0x000ff0000b800000 */
[----:B------:R-:W1:Y:S01]  /*0950*/  LDCU.64 UR6, c[0x0][0x380] ;  /* 0x00007000ff0677ac */ /* 0x000e620008000a00 */
[----:B0-----:R-:W-:Y:S01]  /*0960*/  IMAD.IADD R6, R2, 0x1, R3 ;  /* 0x0000000102067824 */ /* 0x001fe200078e0203 */
[----:B----4-:R-:W2:Y:S04]  /*0970*/  LDG.E.U8 R11, desc[UR12][R4.64] ;  /* 0x0000000c040b7981 */ /* 0x010ea8000c1e1100 */
[----:B------:R-:W-:Y:S02]  /*0980*/  SHF.R.S32.HI R7, RZ, 0x1f, R6 ;  /* 0x0000001fff077819 */ /* 0x000fe40000011406 */
[----:B-1----:R-:W-:-:S04]  /*0990*/  IADD3 R8, P0, PT, R6, UR6, RZ ;  /* 0x0000000606087c10 */ /* 0x002fc8000ff1e0ff */
[----:B------:R-:W-:Y:S01]  /*09a0*/  IADD3.X R9, PT, PT, R7, UR7, RZ, P0, !PT ;  /* 0x0000000707097c10 */ /* 0x000fe200087fe4ff */
[----:B------:R-:W0:Y:S04]  /*09b0*/  LDCU.64 UR6, c[0x0][0x390] ;  /* 0x00007200ff0677ac */ /* 0x000e280008000a00 */
[----:B------:R-:W2:Y:S01]  /*09c0*/  LDG.E.U8 R10, desc[UR12][R8.64] ;  /* 0x0000000c080a7981 */ /* 0x000ea2000c1e1100 */
[----:B0-----:R-:W-:-:S04]  /*09d0*/  IADD3 R6, P0, PT, R6, UR6, RZ ;  /* 0x0000000606067c10 */ /* 0x001fc8000ff1e0ff */
[----:B------:R-:W-:Y:S02]  /*09e0*/  IADD3.X R7, PT, PT, R7, UR7, RZ, P0, !PT ;  /* 0x0000000707077c10 */ /* 0x000fe400087fe4ff */
[----:B--2---:R-:W-:-:S05]  /*09f0*/  IADD3 R11, PT, PT, R10, R11, RZ ;  /* 0x0000000b0a0b7210 */ /* 0x004fca0007ffe0ff */
[----:B------:R1:W-:Y:S04]  /*0a00*/  STG.E.U8 desc[UR12][R6.64], R11 ;  /* 0x0000000b06007986 */ /* 0x0003e8000c10110c */
[----:B------:R-:W2:Y:S04]  /*0a10*/  LDG.E.U8 R10, desc[UR12][R8.64+0x1] ;  /* 0x0000010c080a7981 */ /* 0x000ea8000c1e1100 */
[----:B------:R-:W2:Y:S02]  /*0a20*/  LDG.E.U8 R13, desc[UR12][R4.64] ;  /* 0x0000000c040d7981 */ /* 0x000ea4000c1e1100 */
[----:B--2---:R-:W-:-:S05]  /*0a30*/  IMAD.IADD R13, R10, 0x1, R13 ;  /* 0x000000010a0d7824 */ /* 0x004fca00078e020d */
[----:B------:R1:W-:Y:S04]  /*0a40*/  STG.E.U8 desc[UR12][R6.64+0x1], R13 ;  /* 0x0000010d06007986 */ /* 0x0003e8000c10110c */
[----:B------:R-:W2:Y:S04]  /*0a50*/  LDG.E.U8 R10, desc[UR12][R8.64+0x2] ;  /* 0x0000020c080a7981 */ /* 0x000ea8000c1e1100 */
[----:B------:R-:W2:Y:S02]  /*0a60*/  LDG.E.U8 R15, desc[UR12][R4.64] ;  /* 0x0000000c040f7981 */ /* 0x000ea4000c1e1100 */
[----:B--2---:R-:W-:-:S05]  /*0a70*/  IMAD.IADD R15, R10, 0x1, R15 ;  /* 0x000000010a0f7824 */ /* 0x004fca00078e020f */
[----:B------:R1:W-:Y:S04]  /*0a80*/  STG.E.U8 desc[UR12][R6.64+0x2], R15 ;  /* 0x0000020f06007986 */ /* 0x0003e8000c10110c */
[----:B------:R-:W2:Y:S04]  /*0a90*/  LDG.E.U8 R10, desc[UR12][R8.64+0x3] ;  /* 0x0000030c080a7981 */ /* 0x000ea8000c1e1100 */
[----:B------:R-:W2:Y:S01]  /*0aa0*/  LDG.E.U8 R17, desc[UR12][R4.64] ;  /* 0x0000000c04117981 */ /* 0x000ea2000c1e1100 */
[----:B------:R-:W-:Y:S01]  /*0ab0*/  VIADD R3, R3, 0x4 ;  /* 0x0000000403037836 */ /* 0x000fe20000000000 */
[----:B--2---:R-:W-:-:S05]  /*0ac0*/  IADD3 R17, PT, PT, R10, R17, RZ ;  /* 0x000000110a117210 */ /* 0x004fca0007ffe0ff */
[----:B------:R1:W-:Y:S02]  /*0ad0*/  STG.E.U8 desc[UR12][R6.64+0x3], R17 ;  /* 0x0000031106007986 */ /* 0x0003e4000c10110c */
.L_x_4:
[----:B------:R-:W-:Y:S05]  /*0ae0*/  BRA.U !UP1, `(.L_x_0) ;  /* 0x0000000109447547 */ /* 0x000fea000b800000 */
[----:B------:R-:W-:Y:S01]  /*0af0*/  IADD3 R3, PT, PT, R0, UR4, R3 ;  /* 0x0000000400037c10 */ /* 0x000fe2000fffe003 */
[----:B------:R-:W2:Y:S01]  /*0b00*/  LDCU.64 UR8, c[0x0][0x380] ;  /* 0x00007000ff0877ac */ /* 0x000ea20008000a00 */
[----:B------:R-:W3:Y:S01]  /*0b10*/  LDCU.64 UR6, c[0x0][0x390] ;  /* 0x00007200ff0677ac */ /* 0x000ee20008000a00 */
[----:B------:R-:W-:-:S12]  /*0b20*/  UIADD3 UR5, UPT, UPT, -UR5, URZ, URZ ;  /* 0x000000ff05057290 */ /* 0x000fd8000fffe1ff */
.L_x_5:
[----:B0---4-:R-:W-:Y:S01]  /*0b30*/  SHF.R.S32.HI R9, RZ, 0x1f, R3 ;  /* 0x0000001fff097819 */ /* 0x011fe20000011403 */
[----:B-1----:R-:W4:Y:S01]  /*0b40*/  LDG.E.U8 R11, desc[UR12][R4.64] ;  /* 0x0000000c040b7981 */ /* 0x002f22000c1e1100 */
[----:B0-2---:R-:W-:-:S04]  /*0b50*/  IADD3 R6, P0, PT, R3, UR8, RZ ;  /* 0x0000000803067c10 */ /* 0x005fc8000ff1e0ff */
[----:B------:R-:W-:-:S05]  /*0b60*/  IADD3.X R7, PT, PT, R9, UR9, RZ, P0, !PT ;  /* 0x0000000909077c10 */ /* 0x000fca00087fe4ff */
[----:B------:R-:W4:Y:S01]  /*0b70*/  LDG.E.U8 R6, desc[UR12][R6.64] ;  /* 0x0000000c06067981 */ /* 0x000f22000c1e1100 */
[----:B---3--:R-:W-:-:S04]  /*0b80*/  IADD3 R8, P0, PT, R3, UR6, RZ ;  /* 0x0000000603087c10 */ /* 0x008fc8000ff1e0ff */
[----:B------:R-:W-:Y:S01]  /*0b90*/  IADD3.X R9, PT, PT, R9, UR7, RZ, P0, !PT ;  /* 0x0000000709097c10 */ /* 0x000fe200087fe4ff */
[----:B------:R-:W-:-:S04]  /*0ba0*/  UIADD3 UR5, UPT, UPT, UR5, 0x1, URZ ;  /* 0x0000000105057890 */ /* 0x000fc8000fffe0ff */
[----:B------:R-:W-:Y:S01]  /*0bb0*/  UISETP.NE.AND UP0, UPT, UR5, URZ, UPT ;  /* 0x000000ff0500728c */ /* 0x000fe2000bf05270 */
[----:B------:R-:W-:Y:S01]  /*0bc0*/  IADD3 R3, PT, PT, R3, 0x1, RZ ;  /* 0x0000000103037810 */ /* 0x000fe20007ffe0ff */
[----:B----4-:R-:W-:-:S05]  /*0bd0*/  IMAD.IADD R11, R6, 0x1, R11 ;  /* 0x00000001060b7824 */ /* 0x010fca00078e020b */
[----:B------:R0:W-:Y:S02]  /*0be0*/  STG.E.U8 desc[UR12][R8.64], R11 ;  /* 0x0000000b08007986 */ /* 0x0001e4000c10110c */
[----:B------:R-:W-:Y:S05]  /*0bf0*/  BRA.U UP0, `(.L_x_5) ;  /* 0xfffffffd00cc7547 */ /* 0x000fea000b83ffff */
.L_x_0:
[----:B01----:R-:W0:Y:S02]  /*0c00*/  LDC R6, c[0x0][0x3b4] ;  /* 0x0000ed00ff067b82 */ /* 0x003e240000000800 */
[----:B0-----:R-:W-:-:S13]  /*0c10*/  ISETP.GE.AND P0, PT, R6, 0x1, PT ;  /* 0x000000010600780c */ /* 0x001fda0003f06270 */
[----:B------:R-:W-:Y:S05]  /*0c20*/  @!P0 EXIT ;  /* 0x000000000000894d */ /* 0x000fea0003800000 */
[----:B------:R-:W0:Y:S01]  /*0c30*/  LDC.64 R4, c[0x0][0x3a0] ;  /* 0x0000e800ff047b82 */ /* 0x000e220000000a00 */
[C---:B------:R-:W-:Y:S01]  /*0c40*/  ISETP.GE.U32.AND P1, PT, R6.reuse, 0x10, PT ;  /* 0x000000100600780c */ /* 0x040fe20003f26070 */
[----:B------:R-:W-:Y:S01]  /*0c50*/  IMAD.MOV.U32 R3, RZ, RZ, RZ ;  /* 0x000000ffff037224 */ /* 0x000fe200078e00ff */
[----:B------:R-:W-:-:S04]  /*0c60*/  LOP3.LUT R16, R6, 0xf, RZ, 0xc0, !PT ;  /* 0x0000000f06107812 */ /* 0x000fc800078ec0ff */
[----:B------:R-:W-:Y:S01]  /*0c70*/  ISETP.NE.AND P0, PT, R16, RZ, PT ;  /* 0x000000ff1000720c */ /* 0x000fe20003f05270 */
[----:B0-----:R-:W-:-:S06]  /*0c80*/  IMAD.WIDE R4, R2, 0x4, R4 ;  /* 0x0000000402047825 */ /* 0x001fcc00078e0204 */
[----:B------:R-:W-:Y:S06]  /*0c90*/  @!P1 BRA `(.L_x_6) ;  /* 0x00000004004c9947 */ /* 0x000fec0003800000 */
[----:B------:R-:W0:Y:S01]  /*0ca0*/  LDCU.64 UR8, c[0x0][0x398] ;  /* 0x00007300ff0877ac */ /* 0x000e220008000a00 */
[----:B------:R-:W-:Y:S01]  /*0cb0*/  LOP3.LUT R3, R6, 0x7ffffff0, RZ, 0xc0, !PT ;  /* 0x7ffffff006037812 */ /* 0x000fe200078ec0ff */
[----:B------:R-:W-:Y:S01]  /*0cc0*/  IMAD.MOV.U32 R7, RZ, RZ, R2 ;  /* 0x000000ffff077224 */ /* 0x000fe200078e0002 */
[----:B------:R-:W1:Y:S02]  /*0cd0*/  LDCU.64 UR10, c[0x0][0x3a8] ;  /* 0x00007500ff0a77ac */ /* 0x000e640008000a00 */
[----:B------:R-:W-:Y:S01]  /*0ce0*/  IADD3 R12, PT, PT, -R3, RZ, RZ ;  /* 0x000000ff030c7210 */ /* 0x000fe20007ffe1ff */
[----:B0-----:R-:W-:Y:S02]  /*0cf0*/  UIADD3 UR7, UP0, UPT, UR8, 0x20, URZ ;  /* 0x0000002008077890 */ /* 0x001fe4000ff1e0ff */
[----:B-1----:R-:W-:Y:S02]  /*0d00*/  UIADD3 UR5, UP1, UPT, UR10, 0x20, URZ ;  /* 0x000000200a057890 */ /* 0x002fe4000ff3e0ff */
[----:B------:R-:W-:-:S02]  /*0d10*/  UIADD3.X UR8, UPT, UPT, URZ, UR9, URZ, UP0, !UPT ;  /* 0x00000009ff087290 */ /* 0x000fc400087fe4ff */
[----:B------:R-:W-:-:S12]  /*0d20*/  UIADD3.X UR6, UPT, UPT, URZ, UR11, URZ, UP1, !UPT ;  /* 0x0000000bff067290 */ /* 0x000fd80008ffe4ff */
.L_x_7:
[----:B----4-:R-:W-:Y:S01]  /*0d30*/  IMAD.U32 R8, RZ, RZ, UR7 ;  /* 0x00000007ff087e24 */ /* 0x010fe2000f8e00ff */
[----:B------:R-:W2:Y:S01]  /*0d40*/  LDG.E R14, desc[UR12][R4.64] ;  /* 0x0000000c040e7981 */ /* 0x000ea2000c1e1900 */
[----:B------:R-:W-:Y:S02]  /*0d50*/  IMAD.U32 R9, RZ, RZ, UR8 ;  /* 0x00000008ff097e24 */ /* 0x000fe4000f8e00ff */
[----:B------:R-:W-:-:S05]  /*0d60*/  IMAD.WIDE R8, R7, 0x4, R8 ;  /* 0x0000000407087825 */ /* 0x000fca00078e0208 */
[----:B0-----:R-:W2:Y:S01]  /*0d70*/  LDG.E R13, desc[UR12][R8.64+-0x20] ;  /* 0xffffe00c080d7981 */ /* 0x001ea2000c1e1900 */
[----:B------:R-:W-:Y:S01]  /*0d80*/  MOV R10, UR5 ;  /* 0x00000005000a7c02 */ /* 0x000fe20008000f00 */
[----:B------:R-:W-:-:S04]  /*0d90*/  IMAD.U32 R11, RZ, RZ, UR6 ;  /* 0x00000006ff0b7e24 */ /* 0x000fc8000f8e00ff */
[----:B------:R-:W-:-:S04]  /*0da0*/  IMAD.WIDE R10, R7, 0x4, R10 ;  /* 0x00000004070a7825 */ /* 0x000fc800078e020a */
[----:B--2---:R-:W-:-:S05]  /*0db0*/  IMAD.IADD R13, R13, 0x1, R14 ;  /* 0x000000010d0d7824 */ /* 0x004fca00078e020e */
[----:B------:R0:W-:Y:S04]  /*0dc0*/  STG.E desc[UR12][R10.64+-0x20], R13 ;  /* 0xffffe00d0a007986 */ /* 0x0001e8000c10190c */
[----:B------:R-:W2:Y:S04]  /*0dd0*/  LDG.E R14, desc[UR12][R8.64+-0x1c] ;  /* 0xffffe40c080e7981 */ /* 0x000ea8000c1e1900 */
[----:B------:R-:W2:Y:S02]  /*0de0*/  LDG.E R15, desc[UR12][R4.64] ;  /* 0x0000000c040f7981 */ /* 0x000ea4000c1e1900 */
[----:B--2---:R-:W-:-:S05]  /*0df0*/  IADD3 R15, PT, PT, R14, R15, RZ ;  /* 0x0000000f0e0f7210 */ /* 0x004fca0007ffe0ff */
[----:B------:R1:W-:Y:S04]  /*0e00*/  STG.E desc[UR12][R10.64+-0x1c], R15 ;  /* 0xffffe40f0a007986 */ /* 0x0003e8000c10190c */
[----:B------:R-:W2:Y:S04]  /*0e10*/  LDG.E R14, desc[UR12][R8.64+-0x18] ;  /* 0xffffe80c080e7981 */ /* 0x000ea8000c1e1900 */
[----:B------:R-:W2:Y:S02]  /*0e20*/  LDG.E R17, desc[UR12][R4.64] ;  /* 0x0000000c04117981 */ /* 0x000ea4000c1e1900 */
[----:B--2---:R-:W-:-:S05]  /*0e30*/  IMAD.IADD R17, R14, 0x1, R17 ;  /* 0x000000010e117824 */ /* 0x004fca00078e0211 */
[----:B------:R2:W-:Y:S04]  /*0e40*/  STG.E desc[UR12][R10.64+-0x18], R17 ;  /* 0xffffe8110a007986 */ /* 0x0005e8000c10190c */
[----:B------:R-:W3:Y:S04]  /*0e50*/  LDG.E R14, desc[UR12][R8.64+-0x14] ;  /* 0xffffec0c080e7981 */ /* 0x000ee8000c1e1900 */
[----:B------:R-:W3:Y:S02]  /*0e60*/  LDG.E R19, desc[UR12][R4.64] ;  /* 0x0000000c04137981 */ /* 0x000ee4000c1e1900 */
[----:B---3--:R-:W-:-:S05]  /*0e70*/  IMAD.IADD R19, R14, 0x1, R19 ;  /* 0x000000010e137824 */ /* 0x008fca00078e0213 */
[----:B------:R3:W-:Y:S04]  /*0e80*/  STG.E desc[UR12][R10.64+-0x14], R19 ;  /* 0xffffec130a007986 */ /* 0x0007e8000c10190c */
[----:B0-----:R-:W4:Y:S04]  /*0e90*/  LDG.E R13, desc[UR12][R8.64+-0x10] ;  /* 0xfffff00c080d7981 */ /* 0x001f28000c1e1900 */
[----:B------:R-:W4:Y:S02]  /*0ea0*/  LDG.E R14, desc[UR12][R4.64] ;  /* 0x0000000c040e7981 */ /* 0x000f24000c1e1900 */
[----:B----4-:R-:W-:-:S05]  /*0eb0*/  IADD3 R13, PT, PT, R13, R14, RZ ;  /* 0x0000000e0d0d7210 */ /* 0x010fca0007ffe0ff */
[----:B------:R0:W-:Y:S04]  /*0ec0*/  STG.E desc[UR12][R10.64+-0x10], R13 ;  /* 0xfffff00d0a007986 */ /* 0x0001e8000c10190c */
[----:B------:R-:W4:Y:S04]  /*0ed0*/  LDG.E R14, desc[UR12][R8.64+-0xc] ;  /* 0xfffff40c080e7981 */ /* 0x000f28000c1e1900 */
[----:B-1----:R-:W4:Y:S02]  /*0ee0*/  LDG.E R15, desc[UR12][R4.64] ;  /* 0x0000000c040f7981 */ /* 0x002f24000c1e1900 */
[----:B----4-:R-:W-:-:S05]  /*0ef0*/  IMAD.IADD R15, R14, 0x1, R15 ;  /* 0x000000010e0f7824 */ /* 0x010fca00078e020f */
[----:B------:R1:W-:Y:S04]  /*0f00*/  STG.E desc[UR12][R10.64+-0xc], R15 ;  /* 0xfffff40f0a007986 */ /* 0x0003e8000c10190c */
[----:B------:R-:W4:Y:S04]  /*0f10*/  LDG.E R14, desc[UR12][R8.64+-0x8] ;  /* 0xfffff80c080e7981 */ /* 0x000f28000c1e1900 */
[----:B--2---:R-:W4:Y:S02]  /*0f20*/  LDG.E R17, desc[UR12][R4.64] ;  /* 0x0000000c04117981 */ /* 0x004f24000c1e1900 */
[----:B----4-:R-:W-:-:S05]  /*0f30*/  IMAD.IADD R17, R14, 0x1, R17 ;  /* 0x000000010e117824 */ /* 0x010fca00078e0211 */
[----:B------:R2:W-:Y:S04]  /*0f40*/  STG.E desc[UR12][R10.64+-0x8], R17 ;  /* 0xfffff8110a007986 */ /* 0x0005e8000c10190c */
[----:B------:R-:W4:Y:S04]  /*0f50*/  LDG.E R14, desc[UR12][R8.64+-0x4] ;  /* 0xfffffc0c080e7981 */ /* 0x000f28000c1e1900 */
[----:B---3--:R-:W4:Y:S02]  /*0f60*/  LDG.E R19, desc[UR12][R4.64] ;  /* 0x0000000c04137981 */ /* 0x008f24000c1e1900 */
[----:B----4-:R-:W-:-:S05]  /*0f70*/  IADD3 R19, PT, PT, R14, R19, RZ ;  /* 0x000000130e137210 */ /* 0x010fca0007ffe0ff */
[----:B------:R3:W-:Y:S04]  /*0f80*/  STG.E desc[UR12][R10.64+-0x4], R19 ;  /* 0xfffffc130a007986 */ /* 0x0007e8000c10190c */
[----:B0-----:R-:W4:Y:S04]  /*0f90*/  LDG.E R13, desc[UR12][R8.64] ;  /* 0x0000000c080d7981 */ /* 0x001f28000c1e1900 */
[----:B------:R-:W4:Y:S02]  /*0fa0*/  LDG.E R14, desc[UR12][R4.64] ;  /* 0x0000000c040e7981 */ /* 0x000f24000c1e1900 */
[----:B----4-:R-:W-:-:S05]  /*0fb0*/  IMAD.IADD R13, R13, 0x1, R14 ;  /* 0x000000010d0d7824 */ /* 0x010fca00078e020e */
[----:B------:R0:W-:Y:S04]  /*0fc0*/  STG.E desc[UR12][R10.64], R13 ;  /* 0x0000000d0a007986 */ /* 0x0001e8000c10190c */
[----:B------:R-:W4:Y:S04]  /*0fd0*/  LDG.E R14, desc[UR12][R8.64+0x4] ;  /* 0x0000040c080e7981 */ /* 0x000f28000c1e1900 */
[----:B-1----:R-:W4:Y:S02]  /*0fe0*/  LDG.E R15, desc[UR12][R4.64] ;  /* 0x0000000c040f7981 */ /* 0x002f24000c1e1900 */
[----:B----4-:R-:W-:-:S05]  /*0ff0*/  IMAD.IADD R15, R14, 0x1, R15 ;  /* 0x000000010e0f7824 */ /* 0x010fca00078e020f */
[----:B------:R1:W-:Y:S04]  /*1000*/  STG.E desc[UR12][R10.64+0x4], R15 ;  /* 0x0000040f0a007986 */ /* 0x0003e8000c10190c */
[----:B------:R-:W4:Y:S04]  /*1010*/  LDG.E R14, desc[UR12][R8.64+0x8] ;  /* 0x0000080c080e7981 */ /* 0x000f28000c1e1900 */
[----:B--2---:R-:W4:Y:S02]  /*1020*/  LDG.E R17, desc[UR12][R4.64] ;  /* 0x0000000c04117981 */ /* 0x004f24000c1e1900 */
[----:B----4-:R-:W-:-:S05]  /*1030*/  IADD3 R17, PT, PT, R14, R17, RZ ;  /* 0x000000110e117210 */ /* 0x010fca0007ffe0ff */
[----:B------:R2:W-:Y:S04]  /*1040*/  STG.E desc[UR12][R10.64+0x8], R17 ;  /* 0x000008110a007986 */ /* 0x0005e8000c10190c */
[----:B------:R-:W4:Y:S04]  /*1050*/  LDG.E R14, desc[UR12][R8.64+0xc] ;  /* 0x00000c0c080e7981 */ /* 0x000f28000c1e1900 */
[----:B---3--:R-:W4:Y:S02]  /*1060*/  LDG.E R19, desc[UR12][R4.64] ;  /* 0x0000000c04137981 */ /* 0x008f24000c1e1900 */
[----:B----4-:R-:W-:-:S05]  /*1070*/  IMAD.IADD R19, R14, 0x1, R19 ;  /* 0x000000010e137824 */ /* 0x010fca00078e0213 */
[----:B------:R3:W-:Y:S04]  /*1080*/  STG.E desc[UR12][R10.64+0xc], R19 ;  /* 0x00000c130a007986 */ /* 0x0007e8000c10190c */
[----:B0-----:R-:W4:Y:S04]  /*1090*/  LDG.E R13, desc[UR12][R8.64+0x10] ;  /* 0x0000100c080d7981 */ /* 0x001f28000c1e1900 */
[----:B------:R-:W4:Y:S02]  /*10a0*/  LDG.E R14, desc[UR12][R4.64] ;  /* 0x0000000c040e7981 */ /* 0x000f24000c1e1900 */
[----:B----4-:R-:W-:-:S05]  /*10b0*/  IMAD.IADD R13, R13, 0x1, R14 ;  /* 0x000000010d0d7824 */ /* 0x010fca00078e020e */
[----:B------:R0:W-:Y:S04]  /*10c0*/  STG.E desc[UR12][R10.64+0x10], R13 ;  /* 0x0000100d0a007986 */ /* 0x0001e8000c10190c */
[----:B------:R-:W4:Y:S04]  /*10d0*/  LDG.E R14, desc[UR12][R8.64+0x14] ;  /* 0x0000140c080e7981 */ /* 0x000f28000c1e1900 */
[----:B-1----:R-:W4:Y:S02]  /*10e0*/  LDG.E R15, desc[UR12][R4.64] ;  /* 0x0000000c040f7981 */ /* 0x002f24000c1e1900 */
[----:B----4-:R-:W-:-:S05]  /*10f0*/  IADD3 R15, PT, PT, R14, R15, RZ ;  /* 0x0000000f0e0f7210 */ /* 0x010fca0007ffe0ff */
[----:B------:R0:W-:Y:S04]  /*1100*/  STG.E desc[UR12][R10.64+0x14], R15 ;  /* 0x0000140f0a007986 */ /* 0x0001e8000c10190c */
[----:B------:R-:W4:Y:S04]  /*1110*/  LDG.E R14, desc[UR12][R8.64+0x18] ;  /* 0x0000180c080e7981 */ /* 0x000f28000c1e1900 */
[----:B--2---:R-:W4:Y:S01]  /*1120*/  LDG.E R17, desc[UR12][R4.64] ;  /* 0x0000000c04117981 */ /* 0x004f22000c1e1900 */
[----:B------:R-:W-:Y:S01]  /*1130*/  IADD3 R12, PT, PT, R12, 0x10, RZ ;  /* 0x000000100c0c7810 */ /* 0x000fe20007ffe0ff */
[----:B----4-:R-:W-:-:S05]  /*1140*/  IMAD.IADD R17, R14, 0x1, R17 ;  /* 0x000000010e117824 */ /* 0x010fca00078e0211 */
[----:B------:R0:W-:Y:S04]  /*1150*/  STG.E desc[UR12][R10.64+0x18], R17 ;  /* 0x000018110a007986 */ /* 0x0001e8000c10190c */
[----:B------:R-:W2:Y:S04]  /*1160*/  LDG.E R14, desc[UR12][R8.64+0x1c] ;  /* 0x00001c0c080e7981 */ /* 0x000ea8000c1e1900 */
[----:B---3--:R-:W2:Y:S01]  /*1170*/  LDG.E R19, desc[UR12][R4.64] ;  /* 0x0000000c04137981 */ /* 0x008ea2000c1e1900 */
[----:B------:R-:W-:Y:S01]  /*1180*/  ISETP.NE.AND P1, PT, R12, RZ, PT ;  /* 0x000000ff0c00720c */ /* 0x000fe20003f25270 */
[----:B------:R-:W-:-:S02]  /*1190*/  VIADD R7, R7, 0x10 ;  /* 0x0000001007077836 */ /* 0x000fc40000000000 */
[----:B--2---:R-:W-:-:S05]  /*11a0*/  IMAD.IADD R19, R14, 0x1, R19 ;  /* 0x000000010e137824 */ /* 0x004fca00078e0213 */
[----:B------:R0:W-:Y:S05]  /*11b0*/  STG.E desc[UR12][R10.64+0x1c], R19 ;  /* 0x00001c130a007986 */ /* 0x0001ea000c10190c */
[----:B------:R-:W-:Y:S05]  /*11c0*/  @P1 BRA `(.L_x_7) ;  /* 0xfffffff800d81947 */ /* 0x000fea000383ffff */
.L_x_6:
[----:B------:R-:W-:Y:S05]  /*11d0*/  @!P0 EXIT ;  /* 0x000000000000894d */ /* 0x000fea0003800000 */
[----:B------:R-:W-:Y:S02]  /*11e0*/  ISETP.GE.U32.AND P0, PT, R16, 0x8, PT ;  /* 0x000000081000780c */ /* 0x000fe40003f06070 */
[----:B------:R-:W-:-:S04]  /*11f0*/  LOP3.LUT R14, R6, 0x7, RZ, 0xc0, !PT ;  /* 0x00000007060e7812 */ /* 0x000fc800078ec0ff */
[----:B------:R-:W-:-:S07]  /*1200*/  ISETP.NE.AND P1, PT, R14, RZ, PT ;  /* 0x000000ff0e00720c */ /* 0x000fce0003f25270 */
[----:B------:R-:W-:Y:S06]  /*1210*/  @!P0 BRA `(.L_x_8) ;  /* 0x0000000000988947 */ /* 0x000fec0003800000 */
[----:B----4-:R-:W1:Y:S01]  /*1220*/  LDC.64 R8, c[0x0][0x398] ;  /* 0x0000e600ff087b82 */ /* 0x010e620000000a00 */
[----:B------:R-:W-:Y:S01]  /*1230*/  IMAD.IADD R7, R2, 0x1, R3 ;  /* 0x0000000102077824 */ /* 0x000fe200078e0203 */
[----:B0-----:R-:W2:Y:S06]  /*1240*/  LDG.E R13, desc[UR12][R4.64] ;  /* 0x0000000c040d7981 */ /* 0x001eac000c1e1900 */
[----:B------:R-:W0:Y:S01]  /*1250*/  LDC.64 R10, c[0x0][0x3a8] ;  /* 0x0000ea00ff0a7b82 */ /* 0x000e220000000a00 */
[----:B-1----:R-:W-:-:S05]  /*1260*/  IMAD.WIDE R8, R7, 0x4, R8 ;  /* 0x0000000407087825 */ /* 0x002fca00078e0208 */
[----:B------:R-:W2:Y:S01]  /*1270*/  LDG.E R12, desc[UR12][R8.64] ;  /* 0x0000000c080c7981 */ /* 0x000ea2000c1e1900 */
[----:B0-----:R-:W-:Y:S01]  /*1280*/  IMAD.WIDE R10, R7, 0x4, R10 ;  /* 0x00000004070a7825 */ /* 0x001fe200078e020a */
[----:B--2---:R-:W-:-:S05]  /*1290*/  IADD3 R13, PT, PT, R12, R13, RZ ;  /* 0x0000000d0c0d7210 */ /* 0x004fca0007ffe0ff */
[----:B------:R0:W-:Y:S04]  /*12a0*/  STG.E desc[UR12][R10.64], R13 ;  /* 0x0000000d0a007986 */ /* 0x0001e8000c10190c */
[----:B------:R-:W2:Y:S04]  /*12b0*/  LDG.E R7, desc[UR12][R8.64+0x4] ;  /* 0x0000040c08077981 */ /* 0x000ea8000c1e1900 */
[----:B------:R-:W2:Y:S02]  /*12c0*/  LDG.E R12, desc[UR12][R4.64] ;  /* 0x0000000c040c7981 */ /* 0x000ea4000c1e1900 */
[----:B--2---:R-:W-:-:S05]  /*12d0*/  IMAD.IADD R7, R7, 0x1, R12 ;  /* 0x0000000107077824 */ /* 0x004fca00078e020c */
[----:B------:R1:W-:Y:S04]  /*12e0*/  STG.E desc[UR12][R10.64+0x4], R7 ;  /* 0x000004070a007986 */ /* 0x0003e8000c10190c */
[----:B------:R-:W2:Y:S04]  /*12f0*/  LDG.E R12, desc[UR12][R8.64+0x8] ;  /* 0x0000080c080c7981 */ /* 0x000ea8000c1e1900 */
[----:B------:R-:W2:Y:S02]  /*1300*/  LDG.E R15, desc[UR12][R4.64] ;  /* 0x0000000c040f7981 */ /* 0x000ea4000c1e1900 */
[----:B--2---:R-:W-:-:S05]  /*1310*/  IMAD.IADD R15, R12, 0x1, R15 ;  /* 0x000000010c0f7824 */ /* 0x004fca00078e020f */
[----:B------:R2:W-:Y:S04]  /*1320*/  STG.E desc[UR12][R10.64+0x8], R15 ;  /* 0x0000080f0a007986 */ /* 0x0005e8000c10190c */
[----:B------:R-:W3:Y:S04]  /*1330*/  LDG.E R12, desc[UR12][R8.64+0xc] ;  /* 0x00000c0c080c7981 */ /* 0x000ee8000c1e1900 */
[----:B------:R-:W3:Y:S02]  /*1340*/  LDG.E R17, desc[UR12][R4.64] ;  /* 0x0000000c04117981 */ /* 0x000ee4000c1e1900 */
[----:B---3--:R-:W-:-:S05]  /*1350*/  IADD3 R17, PT, PT, R12, R17, RZ ;  /* 0x000000110c117210 */ /* 0x008fca0007ffe0ff */
[----:B------:R3:W-:Y:S04]  /*1360*/  STG.E desc[UR12][R10.64+0xc], R17 ;  /* 0x00000c110a007986 */ /* 0x0007e8000c10190c */
[----:B------:R-:W4:Y:S04]  /*1370*/  LDG.E R12, desc[UR12][R8.64+0x10] ;  /* 0x0000100c080c7981 */ /* 0x000f28000c1e1900 */
[----:B0-----:R-:W4:Y:S02]  /*1380*/  LDG.E R13, desc[UR12][R4.64] ;  /* 0x0000000c040d7981 */ /* 0x001f24000c1e1900 */
[----:B----4-:R-:W-:-:S05]  /*1390*/  IMAD.IADD R13, R12, 0x1, R13 ;  /* 0x000000010c0d7824 */ /* 0x010fca00078e020d */
[----:B------:R0:W-:Y:S04]  /*13a0*/  STG.E desc[UR12][R10.64+0x10], R13 ;  /* 0x0000100d0a007986 */ /* 0x0001e8000c10190c */
[----:B-1----:R-:W4:Y:S04]  /*13b0*/  LDG.E R7, desc[UR12][R8.64+0x14] ;  /* 0x0000140c08077981 */ /* 0x002f28000c1e1900 */
[----:B------:R-:W4:Y:S02]  /*13c0*/  LDG.E R12, desc[UR12][R4.64] ;  /* 0x0000000c040c7981 */ /* 0x000f24000c1e1900 */
[----:B----4-:R-:W-:-:S05]  /*13d0*/  IMAD.IADD R7, R7, 0x1, R12 ;  /* 0x0000000107077824 */ /* 0x010fca00078e020c */
[----:B------:R0:W-:Y:S04]  /*13e0*/  STG.E desc[UR12][R10.64+0x14], R7 ;  /* 0x000014070a007986 */ /* 0x0001e8000c10190c */
[----:B------:R-:W4:Y:S04]  /*13f0*/  LDG.E R12, desc[UR12][R8.64+0x18] ;  /* 0x0000180c080c7981 */ /* 0x000f28000c1e1900 */
[----:B--2---:R-:W4:Y:S02]  /*1400*/  LDG.E R15, desc[UR12][R4.64] ;  /* 0x0000000c040f7981 */ /* 0x004f24000c1e1900 */
[----:B----4-:R-:W-:-:S05]  /*1410*/  IADD3 R15, PT, PT, R12, R15, RZ ;  /* 0x0000000f0c0f7210 */ /* 0x010fca0007ffe0ff */
[----:B------:R0:W-:Y:S04]  /*1420*/  STG.E desc[UR12][R10.64+0x18], R15 ;  /* 0x0000180f0a007986 */ /* 0x0001e8000c10190c */
[----:B------:R-:W2:Y:S04]  /*1430*/  LDG.E R12, desc[UR12][R8.64+0x1c] ;  /* 0x00001c0c080c7981 */ /* 0x000ea8000c1e1900 */
[----:B---3--:R-:W2:Y:S01]  /*1440*/  LDG.E R17, desc[UR12][R4.64] ;  /* 0x0000000c04117981 */ /* 0x008ea2000c1e1900 */
[----:B------:R-:W-:Y:S02]  /*1450*/  VIADD R3, R3, 0x8 ;  /* 0x0000000803037836 */ /* 0x000fe40000000000 */
[----:B--2---:R-:W-:-:S05]  /*1460*/  IMAD.IADD R17, R12, 0x1, R17 ;  /* 0x000000010c117824 */ /* 0x004fca00078e0211 */
[----:B------:R0:W-:Y:S02]  /*1470*/  STG.E desc[UR12][R10.64+0x1c], R17 ;  /* 0x00001c110a007986 */ /* 0x0001e4000c10190c */
.L_x_8:
[----:B------:R-:W-:Y:S05]  /*1480*/  @!P1 EXIT ;  /* 0x000000000000994d */ /* 0x000fea0003800000 */
[----:B------:R-:W-:Y:S02]  /*1490*/  ISETP.GE.U32.AND P0, PT, R14, 0x4, PT ;  /* 0x000000040e00780c */ /* 0x000fe40003f06070 */
[----:B0-----:R-:W-:-:S04]  /*14a0*/  LOP3.LUT R10, R6, 0x3, RZ, 0xc0, !PT ;  /* 0x00000003060a7812 */ /* 0x001fc800078ec0ff */
[----:B------:R-:W-:-:S07]  /*14b0*/  ISETP.NE.AND P1, PT, R10, RZ, PT ;  /* 0x000000ff0a00720c */ /* 0x000fce0003f25270 */
[----:B------:R-:W-:Y:S06]  /*14c0*/  @!P0 BRA `(.L_x_9) ;  /* 0x0000000000588947 */ /* 0x000fec0003800000 */
[----:B------:R-:W0:Y:S01]  /*14d0*/  LDC.64 R6, c[0x0][0x398] ;  /* 0x0000e600ff067b82 */ /* 0x000e220000000a00 */
[----:B----4-:R-:W-:Y:S01]  /*14e0*/  IADD3 R13, PT, PT, R2, R3, RZ ;  /* 0x00000003020d7210 */ /* 0x010fe20007ffe0ff */
[----:B------:R-:W2:Y:S06]  /*14f0*/  LDG.E R11, desc[UR12][R4.64] ;  /* 0x0000000c040b7981 */ /* 0x000eac000c1e1900 */
[----:B------:R-:W1:Y:S01]  /*1500*/  LDC.64 R8, c[0x0][0x3a8] ;  /* 0x0000ea00ff087b82 */ /* 0x000e620000000a00 */
[----:B0-----:R-:W-:-:S05]  /*1510*/  IMAD.WIDE R6, R13, 0x4, R6 ;  /* 0x000000040d067825 */ /* 0x001fca00078e0206 */
[----:B------:R-:W2:Y:S01]  /*1520*/  LDG.E R2, desc[UR12][R6.64] ;  /* 0x0000000c06027981 */ /* 0x000ea2000c1e1900 */
[----:B-1----:R-:W-:-:S04]  /*1530*/  IMAD.WIDE R8, R13, 0x4, R8 ;  /* 0x000000040d087825 */ /* 0x002fc800078e0208 */
[----:B--2---:R-:W-:-:S05]  /*1540*/  IMAD.IADD R11, R2, 0x1, R11 ;  /* 0x00000001020b7824 */ /* 0x004fca00078e020b */
[----:B------:R0:W-:Y:S04]  /*1550*/  STG.E desc[UR12][R8.64], R11 ;  /* 0x0000000b08007986 */ /* 0x0001e8000c10190c */
[----:B------:R-:W2:Y:S04]  /*1560*/  LDG.E R2, desc[UR12][R6.64+0x4] ;  /* 0x0000040c06027981 */ /* 0x000ea8000c1e1900 */
[----:B------:R-:W2:Y:S02]  /*1570*/  LDG.E R13, desc[UR12][R4.64] ;  /* 0x0000000c040d7981 */ /* 0x000ea4000c1e1900 */
[----:B--2---:R-:W-:-:S05]  /*1580*/  IMAD.IADD R13, R2, 0x1, R13 ;  /* 0x00000001020d7824 */ /* 0x004fca00078e020d */
[----:B------:R0:W-:Y:S04]  /*1590*/  STG.E desc[UR12][R8.64+0x4], R13 ;  /* 0x0000040d08007986 */ /* 0x0001e8000c10190c */
[----:B------:R-:W2:Y:S04]  /*15a0*/  LDG.E R2, desc[UR12][R6.64+0x8] ;  /* 0x0000080c06027981 */ /* 0x000ea8000c1e1900 */
[----:B------:R-:W2:Y:S02]  /*15b0*/  LDG.E R15, desc[UR12][R4.64] ;  /* 0x0000000c040f7981 */ /* 0x000ea4000c1e1900 */
[----:B--2---:R-:W-:-:S05]  /*15c0*/  IADD3 R15, PT, PT, R2, R15, RZ ;  /* 0x0000000f020f7210 */ /* 0x004fca0007ffe0ff */
[----:B------:R0:W-:Y:S04]  /*15d0*/  STG.E desc[UR12][R8.64+0x8], R15 ;  /* 0x0000080f08007986 */ /* 0x0001e8000c10190c */
[----:B------:R-:W2:Y:S04]  /*15e0*/  LDG.E R2, desc[UR12][R6.64+0xc] ;  /* 0x00000c0c06027981 */ /* 0x000ea8000c1e1900 */
[----:B------:R-:W2:Y:S01]  /*15f0*/  LDG.E R17, desc[UR12][R4.64] ;  /* 0x0000000c04117981 */ /* 0x000ea2000c1e1900 */
[----:B------:R-:W-:Y:S01]  /*1600*/  IADD3 R3, PT, PT, R3, 0x4, RZ ;  /* 0x0000000403037810 */ /* 0x000fe20007ffe0ff */
[----:B--2---:R-:W-:-:S05]  /*1610*/  IMAD.IADD R17, R2, 0x1, R17 ;  /* 0x0000000102117824 */ /* 0x004fca00078e0211 */
[----:B------:R0:W-:Y:S02]  /*1620*/  STG.E desc[UR12][R8.64+0xc], R17 ;  /* 0x00000c1108007986 */ /* 0x0001e4000c10190c */
.L_x_9:
[----:B------:R-:W-:Y:S05]  /*1630*/  @!P1 EXIT ;  /* 0x000000000000994d */ /* 0x000fea0003800000 */
[----:B0---4-:R-:W0:Y:S01]  /*1640*/  LDC.64 R8, c[0x0][0x3a8] ;  /* 0x0000ea00ff087b82 */ /* 0x011e220000000a00 */
[----:B------:R-:W-:Y:S01]  /*1650*/  IADD3 R11, PT, PT, R0, UR4, R3 ;  /* 0x00000004000b7c10 */ /* 0x000fe2000fffe003 */
[----:B------:R-:W-:-:S06]  /*1660*/  IMAD.MOV R10, RZ, RZ, -R10 ;  /* 0x000000ffff0a7224 */ /* 0x000fcc00078e0a0a */
[----:B------:R-:W1:Y:S02]  /*1670*/  LDC.64 R12, c[0x0][0x398] ;  /* 0x0000e600ff0c7b82 */ /* 0x000e640000000a00 */
.L_x_10:
[C---:B-1----:R-:W-:Y:S01]  /*1680*/  IMAD.WIDE R6, R11.reuse, 0x4, R12 ;  /* 0x000000040b067825 */ /* 0x042fe200078e020c */
[----:B--2---:R-:W2:Y:S05]  /*1690*/  LDG.E R15, desc[UR12][R4.64] ;  /* 0x0000000c040f7981 */ /* 0x004eaa000c1e1900 */
[----:B------:R-:W2:Y:S01]  /*16a0*/  LDG.E R6, desc[UR12][R6.64] ;  /* 0x0000000c06067981 */ /* 0x000ea2000c1e1900 */
[----:B------:R-:W-:Y:S02]  /*16b0*/  VIADD R10, R10, 0x1 ;  /* 0x000000010a0a7836 */ /* 0x000fe40000000000 */
[C---:B0-----:R-:W-:Y:S01]  /*16c0*/  IMAD.WIDE R2, R11.reuse, 0x4, R8 ;  /* 0x000000040b027825 */ /* 0x041fe200078e0208 */
[----:B------:R-:W-:-:S02]  /*16d0*/  IADD3 R11, PT, PT, R11, 0x1, RZ ;  /* 0x000000010b0b7810 */ /* 0x000fc40007ffe0ff */
[----:B------:R-:W-:Y:S02]  /*16e0*/  ISETP.NE.AND P0, PT, R10, RZ, PT ;  /* 0x000000ff0a00720c */ /* 0x000fe40003f05270 */
[----:B--2---:R-:W-:-:S05]  /*16f0*/  IADD3 R15, PT, PT, R6, R15, RZ ;  /* 0x0000000f060f7210 */ /* 0x004fca0007ffe0ff */
[----:B------:R2:W-:Y:S06]  /*1700*/  STG.E desc[UR12][R2.64], R15 ;  /* 0x0000000f02007986 */ /* 0x0005ec000c10190c */
[----:B------:R-:W-:Y:S05]  /*1710*/  @P0 BRA `(.L_x_10) ;  /* 0xfffffffc00d80947 */ /* 0x000fea000383ffff */
[----:B------:R-:W-:Y:S05]  /*1720*/  EXIT ;  /* 0x000000000000794d */ /* 0x000fea0003800000 */
.L_x_11:
[----:B------:R-:W-:-:S00]  /*1730*/  BRA `(.L_x_11) ;  /* 0xfffffffc00fc7947 */ /* 0x000fc0000383ffff */
[----:B------:R-:W-:-:S00]  /*1740*/  NOP ;  /* 0x0000000000007918 */ /* 0x000fc00000000000 */
        /* <DEDUP_REMOVED lines=11> */
.L_x_12:


//--------------------- .nv.shared.reserved.0     --------------------------
	.section	.nv.shared.reserved.0,"aw",@nobits
	.weak		__nv_reservedSMEM_offset_0_alias
	.size		__nv_reservedSMEM_offset_0_alias, 0, 64
	.other		__nv_reservedSMEM_offset_0_alias,@"STO_CUDA_RESERVED_SHARED STV_DEFAULT"
__nv_reservedSMEM_offset_0_alias:
	.zero		0
	.zero		64


//--------------------- .nv.constant0._Z10TC_INT_AddPKaS0_PaPKiS3_Piii --------------------------
	.section	.nv.constant0._Z10TC_INT_AddPKaS0_PaPKiS3_Piii,"a",@progbits
	.sectionflags	@""
	.align	4
.nv.constant0._Z10TC_INT_AddPKaS0_PaPKiS3_Piii:
	.zero		952


//--------------------- SYMBOLS --------------------------

	.type		.nv.reservedSmem.offset0,@object
	.size		.nv.reservedSmem.offset0,0x4
